//
// Generated by NVIDIA NVVM Compiler
//
// Compiler Build ID: CL-36424714
// Cuda compilation tools, release 13.0, V13.0.88
// Based on NVVM 20.0.0
//

.version 9.0
.target sm_100
.address_size 64

	// .globl	highpass2_batch_f32

.visible .entry highpass2_batch_f32(
	.param .u64 .ptr .align 1 highpass2_batch_f32_param_0,
	.param .u64 .ptr .align 1 highpass2_batch_f32_param_1,
	.param .u64 .ptr .align 1 highpass2_batch_f32_param_2,
	.param .u64 .ptr .align 1 highpass2_batch_f32_param_3,
	.param .u64 .ptr .align 1 highpass2_batch_f32_param_4,
	.param .u64 .ptr .align 1 highpass2_batch_f32_param_5,
	.param .u32 highpass2_batch_f32_param_6,
	.param .u32 highpass2_batch_f32_param_7,
	.param .u32 highpass2_batch_f32_param_8,
	.param .u64 .ptr .align 1 highpass2_batch_f32_param_9
)
{
	.reg .pred 	%p<19>;
	.reg .b32 	%r<49>;
	.reg .b32 	%f<129>;
	.reg .b64 	%rd<42>;

	ld.param.u64 	%rd11, [highpass2_batch_f32_param_0];
	ld.param.u64 	%rd7, [highpass2_batch_f32_param_2];
	ld.param.u64 	%rd8, [highpass2_batch_f32_param_3];
	ld.param.u64 	%rd9, [highpass2_batch_f32_param_4];
	ld.param.u64 	%rd10, [highpass2_batch_f32_param_5];
	ld.param.u32 	%r28, [highpass2_batch_f32_param_6];
	ld.param.u32 	%r30, [highpass2_batch_f32_param_7];
	ld.param.u32 	%r44, [highpass2_batch_f32_param_8];
	ld.param.u64 	%rd12, [highpass2_batch_f32_param_9];
	cvta.to.global.u64 	%rd1, %rd12;
	cvta.to.global.u64 	%rd2, %rd11;
	mov.u32 	%r1, %ctaid.x;
	setp.ge.s32 	%p1, %r1, %r30;
	setp.lt.s32 	%p2, %r28, 1;
	or.pred  	%p3, %p2, %p1;
	@%p3 bra 	$L__BB0_19;
	cvta.to.global.u64 	%rd13, %rd7;
	cvta.to.global.u64 	%rd14, %rd8;
	cvta.to.global.u64 	%rd15, %rd9;
	cvta.to.global.u64 	%rd16, %rd10;
	mul.wide.u32 	%rd17, %r1, 4;
	add.s64 	%rd18, %rd13, %rd17;
	ld.global.nc.f32 	%f1, [%rd18];
	add.s64 	%rd19, %rd14, %rd17;
	ld.global.nc.f32 	%f2, [%rd19];
	add.s64 	%rd20, %rd15, %rd17;
	ld.global.nc.f32 	%f3, [%rd20];
	add.s64 	%rd21, %rd16, %rd17;
	ld.global.nc.f32 	%f4, [%rd21];
	mul.lo.s32 	%r2, %r28, %r1;
	mov.u32 	%r3, %tid.x;
	setp.ge.u32 	%p4, %r3, %r28;
	@%p4 bra 	$L__BB0_4;
	mov.u32 	%r4, %ntid.x;
	mov.u32 	%r41, %r3;
$L__BB0_3:
	add.s32 	%r31, %r41, %r2;
	mul.wide.s32 	%rd22, %r31, 4;
	add.s64 	%rd23, %rd1, %rd22;
	mov.b32 	%r32, 2147483647;
	st.global.u32 	[%rd23], %r32;
	add.s32 	%r41, %r41, %r4;
	setp.lt.s32 	%p5, %r41, %r28;
	@%p5 bra 	$L__BB0_3;
$L__BB0_4:
	bar.sync 	0;
	setp.ne.s32 	%p6, %r3, 0;
	setp.ge.u32 	%p7, %r44, %r28;
	or.pred  	%p8, %p6, %p7;
	@%p8 bra 	$L__BB0_19;
	add.s32 	%r7, %r44, %r2;
	mul.wide.u32 	%rd24, %r44, 4;
	add.s64 	%rd3, %rd2, %rd24;
	ld.global.nc.f32 	%f122, [%rd3];
	mul.wide.u32 	%rd25, %r7, 4;
	add.s64 	%rd4, %rd1, %rd25;
	st.global.f32 	[%rd4], %f122;
	add.s32 	%r33, %r44, 1;
	setp.ge.u32 	%p9, %r33, %r28;
	@%p9 bra 	$L__BB0_19;
	ld.global.nc.f32 	%f121, [%rd3+4];
	st.global.f32 	[%rd4+4], %f121;
	add.s32 	%r47, %r44, 2;
	setp.ge.u32 	%p10, %r47, %r28;
	@%p10 bra 	$L__BB0_19;
	sub.s32 	%r34, %r28, %r44;
	add.s32 	%r9, %r34, -2;
	add.s32 	%r35, %r34, -3;
	and.b32  	%r10, %r9, 7;
	setp.lt.u32 	%p11, %r35, 7;
	mov.f32 	%f123, %f121;
	mov.f32 	%f124, %f122;
	@%p11 bra 	$L__BB0_11;
	and.b32  	%r36, %r9, -8;
	neg.s32 	%r43, %r36;
	add.s64 	%rd5, %rd2, 16;
	add.s64 	%rd6, %rd1, 16;
	add.s32 	%r42, %r7, 2;
	mov.f32 	%f123, %f121;
	mov.f32 	%f124, %f122;
$L__BB0_9:
	.pragma "nounroll";
	mul.wide.s32 	%rd26, %r47, 4;
	add.s64 	%rd27, %rd5, %rd26;
	mul.wide.s32 	%rd28, %r42, 4;
	add.s64 	%rd29, %rd6, %rd28;
	ld.global.nc.f32 	%f35, [%rd27+-16];
	mul.f32 	%f36, %f1, %f35;
	fma.rn.f32 	%f37, %f2, %f123, %f36;
	fma.rn.f32 	%f38, %f1, %f124, %f37;
	fma.rn.f32 	%f39, %f4, %f122, %f38;
	fma.rn.f32 	%f40, %f3, %f121, %f39;
	st.global.f32 	[%rd29+-16], %f40;
	ld.global.nc.f32 	%f41, [%rd27+-12];
	mul.f32 	%f42, %f1, %f41;
	fma.rn.f32 	%f43, %f2, %f35, %f42;
	fma.rn.f32 	%f44, %f1, %f123, %f43;
	fma.rn.f32 	%f45, %f4, %f121, %f44;
	fma.rn.f32 	%f46, %f3, %f40, %f45;
	st.global.f32 	[%rd29+-12], %f46;
	ld.global.nc.f32 	%f47, [%rd27+-8];
	mul.f32 	%f48, %f1, %f47;
	fma.rn.f32 	%f49, %f2, %f41, %f48;
	fma.rn.f32 	%f50, %f1, %f35, %f49;
	fma.rn.f32 	%f51, %f4, %f40, %f50;
	fma.rn.f32 	%f52, %f3, %f46, %f51;
	st.global.f32 	[%rd29+-8], %f52;
	ld.global.nc.f32 	%f53, [%rd27+-4];
	mul.f32 	%f54, %f1, %f53;
	fma.rn.f32 	%f55, %f2, %f47, %f54;
	fma.rn.f32 	%f56, %f1, %f41, %f55;
	fma.rn.f32 	%f57, %f4, %f46, %f56;
	fma.rn.f32 	%f58, %f3, %f52, %f57;
	st.global.f32 	[%rd29+-4], %f58;
	ld.global.nc.f32 	%f59, [%rd27];
	mul.f32 	%f60, %f1, %f59;
	fma.rn.f32 	%f61, %f2, %f53, %f60;
	fma.rn.f32 	%f62, %f1, %f47, %f61;
	fma.rn.f32 	%f63, %f4, %f52, %f62;
	fma.rn.f32 	%f64, %f3, %f58, %f63;
	st.global.f32 	[%rd29], %f64;
	ld.global.nc.f32 	%f65, [%rd27+4];
	mul.f32 	%f66, %f1, %f65;
	fma.rn.f32 	%f67, %f2, %f59, %f66;
	fma.rn.f32 	%f68, %f1, %f53, %f67;
	fma.rn.f32 	%f69, %f4, %f58, %f68;
	fma.rn.f32 	%f70, %f3, %f64, %f69;
	st.global.f32 	[%rd29+4], %f70;
	ld.global.nc.f32 	%f124, [%rd27+8];
	mul.f32 	%f71, %f1, %f124;
	fma.rn.f32 	%f72, %f2, %f65, %f71;
	fma.rn.f32 	%f73, %f1, %f59, %f72;
	fma.rn.f32 	%f74, %f4, %f64, %f73;
	fma.rn.f32 	%f122, %f3, %f70, %f74;
	st.global.f32 	[%rd29+8], %f122;
	ld.global.nc.f32 	%f123, [%rd27+12];
	mul.f32 	%f75, %f1, %f123;
	fma.rn.f32 	%f76, %f2, %f124, %f75;
	fma.rn.f32 	%f77, %f1, %f65, %f76;
	fma.rn.f32 	%f78, %f4, %f70, %f77;
	fma.rn.f32 	%f121, %f3, %f122, %f78;
	st.global.f32 	[%rd29+12], %f121;
	add.s32 	%r47, %r47, 8;
	add.s32 	%r44, %r44, 8;
	add.s32 	%r43, %r43, 8;
	add.s32 	%r42, %r42, 8;
	setp.ne.s32 	%p12, %r43, 0;
	@%p12 bra 	$L__BB0_9;
	add.s32 	%r47, %r44, 2;
$L__BB0_11:
	setp.eq.s32 	%p13, %r10, 0;
	@%p13 bra 	$L__BB0_19;
	and.b32  	%r23, %r9, 3;
	setp.lt.u32 	%p14, %r10, 4;
	@%p14 bra 	$L__BB0_14;
	mul.wide.s32 	%rd30, %r47, 4;
	add.s64 	%rd31, %rd2, %rd30;
	ld.global.nc.f32 	%f79, [%rd31];
	mul.f32 	%f80, %f1, %f79;
	fma.rn.f32 	%f81, %f2, %f123, %f80;
	fma.rn.f32 	%f82, %f1, %f124, %f81;
	fma.rn.f32 	%f83, %f4, %f122, %f82;
	fma.rn.f32 	%f84, %f3, %f121, %f83;
	add.s32 	%r37, %r47, %r2;
	mul.wide.s32 	%rd32, %r37, 4;
	add.s64 	%rd33, %rd1, %rd32;
	st.global.f32 	[%rd33], %f84;
	ld.global.nc.f32 	%f85, [%rd31+4];
	mul.f32 	%f86, %f1, %f85;
	fma.rn.f32 	%f87, %f2, %f79, %f86;
	fma.rn.f32 	%f88, %f1, %f123, %f87;
	fma.rn.f32 	%f89, %f4, %f121, %f88;
	fma.rn.f32 	%f90, %f3, %f84, %f89;
	st.global.f32 	[%rd33+4], %f90;
	ld.global.nc.f32 	%f124, [%rd31+8];
	mul.f32 	%f91, %f1, %f124;
	fma.rn.f32 	%f92, %f2, %f85, %f91;
	fma.rn.f32 	%f93, %f1, %f79, %f92;
	fma.rn.f32 	%f94, %f4, %f84, %f93;
	fma.rn.f32 	%f122, %f3, %f90, %f94;
	st.global.f32 	[%rd33+8], %f122;
	ld.global.nc.f32 	%f123, [%rd31+12];
	mul.f32 	%f95, %f1, %f123;
	fma.rn.f32 	%f96, %f2, %f124, %f95;
	fma.rn.f32 	%f97, %f1, %f85, %f96;
	fma.rn.f32 	%f98, %f4, %f90, %f97;
	fma.rn.f32 	%f121, %f3, %f122, %f98;
	st.global.f32 	[%rd33+12], %f121;
	add.s32 	%r47, %r47, 4;
$L__BB0_14:
	setp.eq.s32 	%p15, %r23, 0;
	@%p15 bra 	$L__BB0_19;
	setp.eq.s32 	%p16, %r23, 1;
	@%p16 bra 	$L__BB0_17;
	mul.wide.s32 	%rd34, %r47, 4;
	add.s64 	%rd35, %rd2, %rd34;
	ld.global.nc.f32 	%f27, [%rd35];
	mul.f32 	%f99, %f1, %f27;
	fma.rn.f32 	%f100, %f2, %f123, %f99;
	fma.rn.f32 	%f101, %f1, %f124, %f100;
	fma.rn.f32 	%f102, %f4, %f122, %f101;
	fma.rn.f32 	%f122, %f3, %f121, %f102;
	add.s32 	%r38, %r47, %r2;
	mul.wide.s32 	%rd36, %r38, 4;
	add.s64 	%rd37, %rd1, %rd36;
	st.global.f32 	[%rd37], %f122;
	ld.global.nc.f32 	%f29, [%rd35+4];
	mul.f32 	%f103, %f1, %f29;
	fma.rn.f32 	%f104, %f2, %f27, %f103;
	fma.rn.f32 	%f105, %f1, %f123, %f104;
	fma.rn.f32 	%f106, %f4, %f121, %f105;
	fma.rn.f32 	%f121, %f3, %f122, %f106;
	st.global.f32 	[%rd37+4], %f121;
	add.s32 	%r47, %r47, 2;
	mov.f32 	%f123, %f29;
	mov.f32 	%f124, %f27;
$L__BB0_17:
	and.b32  	%r39, %r9, 1;
	setp.eq.b32 	%p17, %r39, 1;
	not.pred 	%p18, %p17;
	@%p18 bra 	$L__BB0_19;
	mul.wide.s32 	%rd38, %r47, 4;
	add.s64 	%rd39, %rd2, %rd38;
	ld.global.nc.f32 	%f107, [%rd39];
	mul.f32 	%f108, %f1, %f107;
	fma.rn.f32 	%f109, %f2, %f123, %f108;
	fma.rn.f32 	%f110, %f1, %f124, %f109;
	fma.rn.f32 	%f111, %f4, %f122, %f110;
	fma.rn.f32 	%f112, %f3, %f121, %f111;
	add.s32 	%r40, %r47, %r2;
	mul.wide.s32 	%rd40, %r40, 4;
	add.s64 	%rd41, %rd1, %rd40;
	st.global.f32 	[%rd41], %f112;
$L__BB0_19:
	ret;

}
	// .globl	highpass2_many_series_one_param_f32
.visible .entry highpass2_many_series_one_param_f32(
	.param .u64 .ptr .align 1 highpass2_many_series_one_param_f32_param_0,
	.param .u64 .ptr .align 1 highpass2_many_series_one_param_f32_param_1,
	.param .u32 highpass2_many_series_one_param_f32_param_2,
	.param .f32 highpass2_many_series_one_param_f32_param_3,
	.param .f32 highpass2_many_series_one_param_f32_param_4,
	.param .f32 highpass2_many_series_one_param_f32_param_5,
	.param .f32 highpass2_many_series_one_param_f32_param_6,
	.param .u32 highpass2_many_series_one_param_f32_param_7,
	.param .u32 highpass2_many_series_one_param_f32_param_8,
	.param .u64 .ptr .align 1 highpass2_many_series_one_param_f32_param_9
)
{
	.reg .pred 	%p<14>;
	.reg .b32 	%r<44>;
	.reg .b32 	%f<61>;
	.reg .b64 	%rd<30>;

	ld.param.u64 	%rd4, [highpass2_many_series_one_param_f32_param_0];
	ld.param.u64 	%rd3, [highpass2_many_series_one_param_f32_param_1];
	ld.param.f32 	%f21, [highpass2_many_series_one_param_f32_param_3];
	ld.param.f32 	%f22, [highpass2_many_series_one_param_f32_param_4];
	ld.param.f32 	%f23, [highpass2_many_series_one_param_f32_param_5];
	ld.param.f32 	%f24, [highpass2_many_series_one_param_f32_param_6];
	ld.param.u32 	%r27, [highpass2_many_series_one_param_f32_param_7];
	ld.param.u32 	%r28, [highpass2_many_series_one_param_f32_param_8];
	ld.param.u64 	%rd5, [highpass2_many_series_one_param_f32_param_9];
	cvta.to.global.u64 	%rd1, %rd5;
	cvta.to.global.u64 	%rd2, %rd4;
	mov.u32 	%r1, %ctaid.x;
	setp.ge.s32 	%p1, %r1, %r27;
	setp.lt.s32 	%p2, %r28, 1;
	or.pred  	%p3, %p1, %p2;
	@%p3 bra 	$L__BB1_15;
	mov.u32 	%r2, %tid.x;
	setp.ge.u32 	%p4, %r2, %r28;
	@%p4 bra 	$L__BB1_4;
	mov.u32 	%r3, %ntid.x;
	mov.u32 	%r37, %r2;
$L__BB1_3:
	mad.lo.s32 	%r29, %r37, %r27, %r1;
	mul.wide.s32 	%rd6, %r29, 4;
	add.s64 	%rd7, %rd1, %rd6;
	mov.b32 	%r30, 2147483647;
	st.global.u32 	[%rd7], %r30;
	add.s32 	%r37, %r37, %r3;
	setp.lt.s32 	%p5, %r37, %r28;
	@%p5 bra 	$L__BB1_3;
$L__BB1_4:
	bar.sync 	0;
	setp.ne.s32 	%p6, %r2, 0;
	@%p6 bra 	$L__BB1_15;
	cvta.to.global.u64 	%rd8, %rd3;
	mul.wide.u32 	%rd9, %r1, 4;
	add.s64 	%rd10, %rd8, %rd9;
	ld.global.nc.u32 	%r6, [%rd10];
	setp.ge.u32 	%p7, %r6, %r28;
	@%p7 bra 	$L__BB1_15;
	mad.lo.s32 	%r7, %r6, %r27, %r1;
	mul.wide.u32 	%rd11, %r7, 4;
	add.s64 	%rd12, %rd2, %rd11;
	ld.global.nc.f32 	%f50, [%rd12];
	add.s64 	%rd13, %rd1, %rd11;
	st.global.f32 	[%rd13], %f50;
	add.s32 	%r31, %r6, 1;
	setp.ge.u32 	%p8, %r31, %r28;
	@%p8 bra 	$L__BB1_15;
	add.s32 	%r32, %r7, %r27;
	mul.wide.u32 	%rd14, %r32, 4;
	add.s64 	%rd15, %rd2, %rd14;
	ld.global.nc.f32 	%f49, [%rd15];
	add.s64 	%rd16, %rd1, %rd14;
	st.global.f32 	[%rd16], %f49;
	add.s32 	%r41, %r6, 2;
	setp.ge.u32 	%p9, %r41, %r28;
	@%p9 bra 	$L__BB1_15;
	xor.b32  	%r33, %r28, 2;
	sub.s32 	%r34, %r33, %r6;
	and.b32  	%r9, %r34, 3;
	setp.eq.s32 	%p10, %r9, 0;
	mov.f32 	%f55, %f49;
	mov.f32 	%f60, %f50;
	@%p10 bra 	$L__BB1_12;
	mad.lo.s32 	%r39, %r27, %r41, %r1;
	neg.s32 	%r38, %r9;
	mov.u32 	%r40, %r6;
	mov.f32 	%f55, %f49;
	mov.f32 	%f52, %f50;
$L__BB1_10:
	.pragma "nounroll";
	mov.f32 	%f60, %f55;
	mov.f32 	%f3, %f49;
	mul.wide.s32 	%rd17, %r39, 4;
	add.s64 	%rd18, %rd2, %rd17;
	ld.global.nc.f32 	%f55, [%rd18];
	mul.f32 	%f25, %f21, %f55;
	fma.rn.f32 	%f26, %f22, %f60, %f25;
	fma.rn.f32 	%f27, %f21, %f52, %f26;
	fma.rn.f32 	%f28, %f24, %f50, %f27;
	fma.rn.f32 	%f49, %f23, %f3, %f28;
	add.s64 	%rd19, %rd1, %rd17;
	st.global.f32 	[%rd19], %f49;
	add.s32 	%r40, %r40, 1;
	add.s32 	%r39, %r39, %r27;
	add.s32 	%r38, %r38, 1;
	setp.ne.s32 	%p11, %r38, 0;
	mov.f32 	%f50, %f3;
	mov.f32 	%f52, %f60;
	@%p11 bra 	$L__BB1_10;
	add.s32 	%r41, %r40, 2;
	mov.f32 	%f50, %f3;
$L__BB1_12:
	sub.s32 	%r35, %r28, %r6;
	add.s32 	%r36, %r35, -3;
	setp.lt.u32 	%p12, %r36, 3;
	@%p12 bra 	$L__BB1_15;
	sub.s32 	%r43, %r41, %r28;
	mad.lo.s32 	%r42, %r41, %r27, %r1;
	shl.b32 	%r22, %r27, 2;
	mul.wide.s32 	%rd23, %r27, 4;
$L__BB1_14:
	mul.wide.s32 	%rd20, %r42, 4;
	add.s64 	%rd21, %rd2, %rd20;
	ld.global.nc.f32 	%f29, [%rd21];
	mul.f32 	%f30, %f21, %f29;
	fma.rn.f32 	%f31, %f22, %f55, %f30;
	fma.rn.f32 	%f32, %f21, %f60, %f31;
	fma.rn.f32 	%f33, %f24, %f50, %f32;
	fma.rn.f32 	%f34, %f23, %f49, %f33;
	add.s64 	%rd22, %rd1, %rd20;
	st.global.f32 	[%rd22], %f34;
	add.s64 	%rd24, %rd21, %rd23;
	ld.global.nc.f32 	%f35, [%rd24];
	mul.f32 	%f36, %f21, %f35;
	fma.rn.f32 	%f37, %f22, %f29, %f36;
	fma.rn.f32 	%f38, %f21, %f55, %f37;
	fma.rn.f32 	%f39, %f24, %f49, %f38;
	fma.rn.f32 	%f40, %f23, %f34, %f39;
	add.s64 	%rd25, %rd22, %rd23;
	st.global.f32 	[%rd25], %f40;
	add.s64 	%rd26, %rd24, %rd23;
	ld.global.nc.f32 	%f60, [%rd26];
	mul.f32 	%f41, %f21, %f60;
	fma.rn.f32 	%f42, %f22, %f35, %f41;
	fma.rn.f32 	%f43, %f21, %f29, %f42;
	fma.rn.f32 	%f44, %f24, %f34, %f43;
	fma.rn.f32 	%f50, %f23, %f40, %f44;
	add.s64 	%rd27, %rd25, %rd23;
	st.global.f32 	[%rd27], %f50;
	add.s64 	%rd28, %rd26, %rd23;
	ld.global.nc.f32 	%f55, [%rd28];
	mul.f32 	%f45, %f21, %f55;
	fma.rn.f32 	%f46, %f22, %f60, %f45;
	fma.rn.f32 	%f47, %f21, %f35, %f46;
	fma.rn.f32 	%f48, %f24, %f40, %f47;
	fma.rn.f32 	%f49, %f23, %f50, %f48;
	add.s64 	%rd29, %rd27, %rd23;
	st.global.f32 	[%rd29], %f49;
	add.s32 	%r43, %r43, 4;
	add.s32 	%r42, %r42, %r22;
	setp.ne.s32 	%p13, %r43, 0;
	@%p13 bra 	$L__BB1_14;
$L__BB1_15:
	ret;

}


// ===== COMPILED SASS (sm_100) =====

	.target	sm_100

	.elftype	@"ET_EXEC"


//--------------------- .note.nv.tkinfo           --------------------------
	.section	.note.nv.tkinfo,"",@"SHT_NOTE"
	.sectionflags	@"SHF_NOTE_NV_TKINFO"
	.tkinfo
        /*0018*/ 	.word	0x00000002
        /*0030*/ 	.string	""
        /*0030*/ 	.string	"ptxas"
        /*0030*/ 	.string	"Cuda compilation tools, release 13.0, V13.0.88"
        /*0030*/ 	.string	"Build cuda_13.0.r13.0/compiler.36424714_0"
        /*0030*/ 	.string	"-arch sm_100 -m 64 "



//--------------------- .note.nv.cuinfo           --------------------------
	.section	.note.nv.cuinfo,"",@"SHT_NOTE"
	.sectionflags	@"SHF_NOTE_NV_CUINFO"
        /*0018*/ 	.short	0x0002
        /*001a*/ 	.short	0x0064
        /*001c*/ 	.short	0x0082
	.zero		2


//--------------------- .nv.info                  --------------------------
	.section	.nv.info,"",@"SHT_CUDA_INFO"
	.align	4


	//----- nvinfo : EIATTR_REGCOUNT
	.align		4
        /*0000*/ 	.byte	0x04, 0x2f
        /*0002*/ 	.short	(.L_1 - .L_0)
	.align		4
.L_0:
        /*0004*/ 	.word	index@(highpass2_batch_f32)
        /*0008*/ 	.word	0x00000020


	//----- nvinfo : EIATTR_FRAME_SIZE
	.align		4
.L_1:
        /*000c*/ 	.byte	0x04, 0x11
        /*000e*/ 	.short	(.L_3 - .L_2)
	.align		4
.L_2:
        /*0010*/ 	.word	index@(highpass2_batch_f32)
        /*0014*/ 	.word	0x00000000


	//----- nvinfo : EIATTR_REGCOUNT
	.align		4
.L_3:
        /*0018*/ 	.byte	0x04, 0x2f
        /*001a*/ 	.short	(.L_5 - .L_4)
	.align		4
.L_4:
        /*001c*/ 	.word	index@(highpass2_many_series_one_param_f32)
        /*0020*/ 	.word	0x00000020


	//----- nvinfo : EIATTR_FRAME_SIZE
	.align		4
.L_5:
        /*0024*/ 	.byte	0x04, 0x11
        /*0026*/ 	.short	(.L_7 - .L_6)
	.align		4
.L_6:
        /*0028*/ 	.word	index@(highpass2_many_series_one_param_f32)
        /*002c*/ 	.word	0x00000000


	//----- nvinfo : EIATTR_MIN_STACK_SIZE
	.align		4
.L_7:
        /*0030*/ 	.byte	0x04, 0x12
        /*0032*/ 	.short	(.L_9 - .L_8)
	.align		4
.L_8:
        /*0034*/ 	.word	index@(highpass2_many_series_one_param_f32)
        /*0038*/ 	.word	0x00000000


	//----- nvinfo : EIATTR_MIN_STACK_SIZE
	.align		4
.L_9:
        /*003c*/ 	.byte	0x04, 0x12
        /*003e*/ 	.short	(.L_11 - .L_10)
	.align		4
.L_10:
        /*0040*/ 	.word	index@(highpass2_batch_f32)
        /*0044*/ 	.word	0x00000000
.L_11:


//--------------------- .nv.compat                --------------------------
	.section	.nv.compat,"",@"SHT_CUDA_COMPAT_INFO"
	.align	4
        /*0000*/ 	.byte	0x02, 0x09, 0x00, 0x00, 0x02, 0x02, 0x01, 0x00, 0x02, 0x05, 0x05, 0x00, 0x03, 0x07, 0x01, 0x01
        /*0010*/ 	.byte	0x02, 0x03, 0x00, 0x00, 0x02, 0x06, 0x01, 0x00, 0x04, 0x0b, 0x08, 0x00, 0x09, 0x00, 0x00, 0x00
        /*0020*/ 	.byte	0x00, 0x00, 0x00, 0x00


//--------------------- .nv.info.highpass2_many_series_one_param_f32 --------------------------
	.section	.nv.info.highpass2_many_series_one_param_f32,"",@"SHT_CUDA_INFO"
	.sectionflags	@""
	.align	4


	//----- nvinfo : EIATTR_CUDA_API_VERSION
	.align		4
        /*0000*/ 	.byte	0x04, 0x37
        /*0002*/ 	.short	(.L_13 - .L_12)
.L_12:
        /*0004*/ 	.word	0x00000082


	//----- nvinfo : EIATTR_KPARAM_INFO
	.align		4
.L_13:
        /*0008*/ 	.byte	0x04, 0x17
        /*000a*/ 	.short	(.L_15 - .L_14)
.L_14:
        /*000c*/ 	.word	0x00000000
        /*0010*/ 	.short	0x0009
        /*0012*/ 	.short	0x0030
        /*0014*/ 	.byte	0x00, 0xf5, 0x21, 0x00


	//----- nvinfo : EIATTR_KPARAM_INFO
	.align		4
.L_15:
        /*0018*/ 	.byte	0x04, 0x17
        /*001a*/ 	.short	(.L_17 - .L_16)
.L_16:
        /*001c*/ 	.word	0x00000000
        /*0020*/ 	.short	0x0008
        /*0022*/ 	.short	0x0028
        /*0024*/ 	.byte	0x00, 0xf0, 0x11, 0x00


	//----- nvinfo : EIATTR_KPARAM_INFO
	.align		4
.L_17:
        /*0028*/ 	.byte	0x04, 0x17
        /*002a*/ 	.short	(.L_19 - .L_18)
.L_18:
        /*002c*/ 	.word	0x00000000
        /*0030*/ 	.short	0x0007
        /*0032*/ 	.short	0x0024
        /*0034*/ 	.byte	0x00, 0xf0, 0x11, 0x00


	//----- nvinfo : EIATTR_KPARAM_INFO
	.align		4
.L_19:
        /*0038*/ 	.byte	0x04, 0x17
        /*003a*/ 	.short	(.L_21 - .L_20)
.L_20:
        /*003c*/ 	.word	0x00000000
        /*0040*/ 	.short	0x0006
        /*0042*/ 	.short	0x0020
        /*0044*/ 	.byte	0x00, 0xf0, 0x11, 0x00


	//----- nvinfo : EIATTR_KPARAM_INFO
	.align		4
.L_21:
        /*0048*/ 	.byte	0x04, 0x17
        /*004a*/ 	.short	(.L_23 - .L_22)
.L_22:
        /*004c*/ 	.word	0x00000000
        /*0050*/ 	.short	0x0005
        /*0052*/ 	.short	0x001c
        /*0054*/ 	.byte	0x00, 0xf0, 0x11, 0x00


	//----- nvinfo : EIATTR_KPARAM_INFO
	.align		4
.L_23:
        /*0058*/ 	.byte	0x04, 0x17
        /*005a*/ 	.short	(.L_25 - .L_24)
.L_24:
        /*005c*/ 	.word	0x00000000
        /*0060*/ 	.short	0x0004
        /*0062*/ 	.short	0x0018
        /*0064*/ 	.byte	0x00, 0xf0, 0x11, 0x00


	//----- nvinfo : EIATTR_KPARAM_INFO
	.align		4
.L_25:
        /*0068*/ 	.byte	0x04, 0x17
        /*006a*/ 	.short	(.L_27 - .L_26)
.L_26:
        /*006c*/ 	.word	0x00000000
        /*0070*/ 	.short	0x0003
        /*0072*/ 	.short	0x0014
        /*0074*/ 	.byte	0x00, 0xf0, 0x11, 0x00


	//----- nvinfo : EIATTR_KPARAM_INFO
	.align		4
.L_27:
        /*0078*/ 	.byte	0x04, 0x17
        /*007a*/ 	.short	(.L_29 - .L_28)
.L_28:
        /*007c*/ 	.word	0x00000000
        /*0080*/ 	.short	0x0002
        /*0082*/ 	.short	0x0010
        /*0084*/ 	.byte	0x00, 0xf0, 0x11, 0x00


	//----- nvinfo : EIATTR_KPARAM_INFO
	.align		4
.L_29:
        /*0088*/ 	.byte	0x04, 0x17
        /*008a*/ 	.short	(.L_31 - .L_30)
.L_30:
        /*008c*/ 	.word	0x00000000
        /*0090*/ 	.short	0x0001
        /*0092*/ 	.short	0x0008
        /*0094*/ 	.byte	0x00, 0xf5, 0x21, 0x00


	//----- nvinfo : EIATTR_KPARAM_INFO
	.align		4
.L_31:
        /*0098*/ 	.byte	0x04, 0x17
        /*009a*/ 	.short	(.L_33 - .L_32)
.L_32:
        /*009c*/ 	.word	0x00000000
        /*00a0*/ 	.short	0x0000
        /*00a2*/ 	.short	0x0000
        /*00a4*/ 	.byte	0x00, 0xf5, 0x21, 0x00


	//----- nvinfo : EIATTR_SPARSE_MMA_MASK
	.align		4
.L_33:
        /*00a8*/ 	.byte	0x03, 0x50
        /*00aa*/ 	.short	0x0000


	//----- nvinfo : EIATTR_MAXREG_COUNT
	.align		4
        /*00ac*/ 	.byte	0x03, 0x1b
        /*00ae*/ 	.short	0x00ff


	//----- nvinfo : EIATTR_NUM_BARRIERS
	.align		4
        /*00b0*/ 	.byte	0x02, 0x4c
        /*00b2*/ 	.byte	0x01
	.zero		1


	//----- nvinfo : EIATTR_MERCURY_ISA_VERSION
	.align		4
        /*00b4*/ 	.byte	0x03, 0x5f
        /*00b6*/ 	.short	0x0101


	//----- nvinfo : EIATTR_VRC_CTA_INIT_COUNT
	.align		4
        /*00b8*/ 	.byte	0x02, 0x4a
	.zero		1
	.zero		1


	//----- nvinfo : EIATTR_EXIT_INSTR_OFFSETS
	.align		4
        /*00bc*/ 	.byte	0x04, 0x1c
        /*00be*/ 	.short	(.L_35 - .L_34)


	//   ....[0]....
.L_34:
        /*00c0*/ 	.word	0x00000060


	//   ....[1]....
        /*00c4*/ 	.word	0x00000180


	//   ....[2]....
        /*00c8*/ 	.word	0x000001d0


	//   ....[3]....
        /*00cc*/ 	.word	0x00000270


	//   ....[4]....
        /*00d0*/ 	.word	0x000002f0


	//   ....[5]....
        /*00d4*/ 	.word	0x00000550


	//   ....[6]....
        /*00d8*/ 	.word	0x000014f0


	//   ....[7]....
        /*00dc*/ 	.word	0x00001780


	//----- nvinfo : EIATTR_CRS_STACK_SIZE
	.align		4
.L_35:
        /*00e0*/ 	.byte	0x04, 0x1e
        /*00e2*/ 	.short	(.L_37 - .L_36)
.L_36:
        /*00e4*/ 	.word	0x00000000


	//----- nvinfo : EIATTR_CBANK_PARAM_SIZE
	.align		4
.L_37:
        /*00e8*/ 	.byte	0x03, 0x19
        /*00ea*/ 	.short	0x0038


	//----- nvinfo : EIATTR_PARAM_CBANK
	.align		4
        /*00ec*/ 	.byte	0x04, 0x0a
        /*00ee*/ 	.short	(.L_39 - .L_38)
	.align		4
.L_38:
        /*00f0*/ 	.word	index@(.nv.constant0.highpass2_many_series_one_param_f32)
        /*00f4*/ 	.short	0x0380
        /*00f6*/ 	.short	0x0038


	//----- nvinfo : EIATTR_SW_WAR
	.align		4
.L_39:
        /*00f8*/ 	.byte	0x04, 0x36
        /*00fa*/ 	.short	(.L_41 - .L_40)
.L_40:
        /*00fc*/ 	.word	0x00000008
.L_41:


//--------------------- .nv.info.highpass2_batch_f32 --------------------------
	.section	.nv.info.highpass2_batch_f32,"",@"SHT_CUDA_INFO"
	.sectionflags	@""
	.align	4


	//----- nvinfo : EIATTR_CUDA_API_VERSION
	.align		4
        /*0000*/ 	.byte	0x04, 0x37
        /*0002*/ 	.short	(.L_43 - .L_42)
.L_42:
        /*0004*/ 	.word	0x00000082


	//----- nvinfo : EIATTR_KPARAM_INFO
	.align		4
.L_43:
        /*0008*/ 	.byte	0x04, 0x17
        /*000a*/ 	.short	(.L_45 - .L_44)
.L_44:
        /*000c*/ 	.word	0x00000000
        /*0010*/ 	.short	0x0009
        /*0012*/ 	.short	0x0040
        /*0014*/ 	.byte	0x00, 0xf5, 0x21, 0x00


	//----- nvinfo : EIATTR_KPARAM_INFO
	.align		4
.L_45:
        /*0018*/ 	.byte	0x04, 0x17
        /*001a*/ 	.short	(.L_47 - .L_46)
.L_46:
        /*001c*/ 	.word	0x00000000
        /*0020*/ 	.short	0x0008
        /*0022*/ 	.short	0x0038
        /*0024*/ 	.byte	0x00, 0xf0, 0x11, 0x00


	//----- nvinfo : EIATTR_KPARAM_INFO
	.align		4
.L_47:
        /*0028*/ 	.byte	0x04, 0x17
        /*002a*/ 	.short	(.L_49 - .L_48)
.L_48:
        /*002c*/ 	.word	0x00000000
        /*0030*/ 	.short	0x0007
        /*0032*/ 	.short	0x0034
        /*0034*/ 	.byte	0x00, 0xf0, 0x11, 0x00


	//----- nvinfo : EIATTR_KPARAM_INFO
	.align		4
.L_49:
        /*0038*/ 	.byte	0x04, 0x17
        /*003a*/ 	.short	(.L_51 - .L_50)
.L_50:
        /*003c*/ 	.word	0x00000000
        /*0040*/ 	.short	0x0006
        /*0042*/ 	.short	0x0030
        /*0044*/ 	.byte	0x00, 0xf0, 0x11, 0x00


	//----- nvinfo : EIATTR_KPARAM_INFO
	.align		4
.L_51:
        /*0048*/ 	.byte	0x04, 0x17
        /*004a*/ 	.short	(.L_53 - .L_52)
.L_52:
        /*004c*/ 	.word	0x00000000
        /*0050*/ 	.short	0x0005
        /*0052*/ 	.short	0x0028
        /*0054*/ 	.byte	0x00, 0xf5, 0x21, 0x00


	//----- nvinfo : EIATTR_KPARAM_INFO
	.align		4
.L_53:
        /*0058*/ 	.byte	0x04, 0x17
        /*005a*/ 	.short	(.L_55 - .L_54)
.L_54:
        /*005c*/ 	.word	0x00000000
        /*0060*/ 	.short	0x0004
        /*0062*/ 	.short	0x0020
        /*0064*/ 	.byte	0x00, 0xf5, 0x21, 0x00


	//----- nvinfo : EIATTR_KPARAM_INFO
	.align		4
.L_55:
        /*0068*/ 	.byte	0x04, 0x17
        /*006a*/ 	.short	(.L_57 - .L_56)
.L_56:
        /*006c*/ 	.word	0x00000000
        /*0070*/ 	.short	0x0003
        /*0072*/ 	.short	0x0018
        /*0074*/ 	.byte	0x00, 0xf5, 0x21, 0x00


	//----- nvinfo : EIATTR_KPARAM_INFO
	.align		4
.L_57:
        /*0078*/ 	.byte	0x04, 0x17
        /*007a*/ 	.short	(.L_59 - .L_58)
.L_58:
        /*007c*/ 	.word	0x00000000
        /*0080*/ 	.short	0x0002
        /*0082*/ 	.short	0x0010
        /*0084*/ 	.byte	0x00, 0xf5, 0x21, 0x00


	//----- nvinfo : EIATTR_KPARAM_INFO
	.align		4
.L_59:
        /*0088*/ 	.byte	0x04, 0x17
        /*008a*/ 	.short	(.L_61 - .L_60)
.L_60:
        /*008c*/ 	.word	0x00000000
        /*0090*/ 	.short	0x0001
        /*0092*/ 	.short	0x0008
        /*0094*/ 	.byte	0x00, 0xf5, 0x21, 0x00


	//----- nvinfo : EIATTR_KPARAM_INFO
	.align		4
.L_61:
        /*0098*/ 	.byte	0x04, 0x17
        /*009a*/ 	.short	(.L_63 - .L_62)
.L_62:
        /*009c*/ 	.word	0x00000000
        /*00a0*/ 	.short	0x0000
        /*00a2*/ 	.short	0x0000
        /*00a4*/ 	.byte	0x00, 0xf5, 0x21, 0x00


	//----- nvinfo : EIATTR_SPARSE_MMA_MASK
	.align		4
.L_63:
        /*00a8*/ 	.byte	0x03, 0x50
        /*00aa*/ 	.short	0x0000


	//----- nvinfo : EIATTR_MAXREG_COUNT
	.align		4
        /*00ac*/ 	.byte	0x03, 0x1b
        /*00ae*/ 	.short	0x00ff


	//----- nvinfo : EIATTR_NUM_BARRIERS
	.align		4
        /*00b0*/ 	.byte	0x02, 0x4c
        /*00b2*/ 	.byte	0x01
	.zero		1


	//----- nvinfo : EIATTR_MERCURY_ISA_VERSION
	.align		4
        /*00b4*/ 	.byte	0x03, 0x5f
        /*00b6*/ 	.short	0x0101


	//----- nvinfo : EIATTR_VRC_CTA_INIT_COUNT
	.align		4
        /*00b8*/ 	.byte	0x02, 0x4a
	.zero		1
	.zero		1


	//----- nvinfo : EIATTR_EXIT_INSTR_OFFSETS
	.align		4
        /*00bc*/ 	.byte	0x04, 0x1c
        /*00be*/ 	.short	(.L_65 - .L_64)


	//   ....[0]....
.L_64:
        /*00c0*/ 	.word	0x00000050


	//   ....[1]....
        /*00c4*/ 	.word	0x000001a0


	//   ....[2]....
        /*00c8*/ 	.word	0x00000240


	//   ....[3]....
        /*00cc*/ 	.word	0x00000310


	//   ....[4]....
        /*00d0*/ 	.word	0x000008f0


	//   ....[5]....
        /*00d4*/ 	.word	0x00000b40


	//   ....[6]....
        /*00d8*/ 	.word	0x00000cd0


	//   ....[7]....
        /*00dc*/ 	.word	0x00000d80


	//----- nvinfo : EIATTR_CRS_STACK_SIZE
	.align		4
.L_65:
        /*00e0*/ 	.byte	0x04, 0x1e
        /*00e2*/ 	.short	(.L_67 - .L_66)
.L_66:
        /*00e4*/ 	.word	0x00000000


	//----- nvinfo : EIATTR_CBANK_PARAM_SIZE
	.align		4
.L_67:
        /*00e8*/ 	.byte	0x03, 0x19
        /*00ea*/ 	.short	0x0048


	//----- nvinfo : EIATTR_PARAM_CBANK
	.align		4
        /*00ec*/ 	.byte	0x04, 0x0a
        /*00ee*/ 	.short	(.L_69 - .L_68)
	.align		4
.L_68:
        /*00f0*/ 	.word	index@(.nv.constant0.highpass2_batch_f32)
        /*00f4*/ 	.short	0x0380
        /*00f6*/ 	.short	0x0048


	//----- nvinfo : EIATTR_SW_WAR
	.align		4
.L_69:
        /*00f8*/ 	.byte	0x04, 0x36
        /*00fa*/ 	.short	(.L_71 - .L_70)
.L_70:
        /*00fc*/ 	.word	0x00000008
.L_71:


//--------------------- .nv.callgraph             --------------------------
	.section	.nv.callgraph,"",@"SHT_CUDA_CALLGRAPH"
	.align	4
	.sectionentsize	8
	.align		4
        /*0000*/ 	.word	0x00000000
	.align		4
        /*0004*/ 	.word	0xffffffff
	.align		4
        /*0008*/ 	.word	0x00000000
	.align		4
        /*000c*/ 	.word	0xfffffffe
	.align		4
        /*0010*/ 	.word	0x00000000
	.align		4
        /*0014*/ 	.word	0xfffffffd
	.align		4
        /*0018*/ 	.word	0x00000000
	.align		4
        /*001c*/ 	.word	0xfffffffc


//--------------------- .text.highpass2_many_series_one_param_f32 --------------------------
	.section	.text.highpass2_many_series_one_param_f32,"ax",@progbits
	.align	128
        .global         highpass2_many_series_one_param_f32
        .type           highpass2_many_series_one_param_f32,@function
        .size           highpass2_many_series_one_param_f32,(.L_x_18 - highpass2_many_series_one_param_f32)
        .other          highpass2_many_series_one_param_f32,@"STO_CUDA_ENTRY STV_DEFAULT"
highpass2_many_series_one_param_f32:
.text.highpass2_many_series_one_param_f32:
[----:B------:R-:W-:Y:S01]  /*0000*/  LDC R1, c[0x0][0x37c] ;  /* 0x0000df00ff017b82 */ /* 0x000fe20000000800 */
[----:B------:R-:W0:Y:S07]  /*0010*/  S2R R23, SR_CTAID.X ;  /* 0x0000000000177919 */ /* 0x000e2e0000002500 */
[----:B------:R-:W1:Y:S08]  /*0020*/  LDC R6, c[0x0][0x3a8] ;  /* 0x0000ea00ff067b82 */ /* 0x000e700000000800 */
[----:B------:R-:W0:Y:S01]  /*0030*/  LDC R0, c[0x0][0x3a4] ;  /* 0x0000e900ff007b82 */ /* 0x000e220000000800 */
[----:B-1----:R-:W-:-:S04]  /*0040*/  ISETP.GE.AND P0, PT, R6, 0x1, PT ;  /* 0x000000010600780c */ /* 0x002fc80003f06270 */
[----:B0-----:R-:W-:-:S13]  /*0050*/  ISETP.GE.OR P0, PT, R23, R0, !P0 ;  /* 0x000000001700720c */ /* 0x001fda0004706670 */
[----:B------:R-:W-:Y:S05]  /*0060*/  @P0 EXIT ;  /* 0x000000000000094d */ /* 0x000fea0003800000 */
[----:B------:R-:W0:Y:S01]  /*0070*/  S2R R7, SR_TID.X ;  /* 0x0000000000077919 */ /* 0x000e220000002100 */
[----:B------:R-:W1:Y:S01]  /*0080*/  LDCU.64 UR4, c[0x0][0x358] ;  /* 0x00006b00ff0477ac */ /* 0x000e620008000a00 */
[----:B------:R-:W-:Y:S01]  /*0090*/  BSSY.RECONVERGENT B0, `(.L_x_0) ;  /* 0x000000d000007945 */ /* 0x000fe20003800200 */
[C---:B0-----:R-:W-:Y:S02]  /*00a0*/  ISETP.GE.U32.AND P1, PT, R7.reuse, R6, PT ;  /* 0x000000060700720c */ /* 0x041fe40003f26070 */
[----:B------:R-:W-:-:S11]  /*00b0*/  ISETP.NE.AND P0, PT, R7, RZ, PT ;  /* 0x000000ff0700720c */ /* 0x000fd60003f05270 */
[----:B-1----:R-:W-:Y:S05]  /*00c0*/  @P1 BRA `(.L_x_1) ;  /* 0x0000000000241947 */ /* 0x002fea0003800000 */
[----:B------:R-:W0:Y:S01]  /*00d0*/  LDC R8, c[0x0][0x360] ;  /* 0x0000d800ff087b82 */ /* 0x000e220000000800 */
[----:B------:R-:W-:-:S07]  /*00e0*/  MOV R9, 0x7fffffff ;  /* 0x7fffffff00097802 */ /* 0x000fce0000000f00 */
[----:B------:R-:W1:Y:S02]  /*00f0*/  LDC.64 R4, c[0x0][0x3b0] ;  /* 0x0000ec00ff047b82 */ /* 0x000e640000000a00 */
.L_x_2:
[----:B--2---:R-:W-:Y:S01]  /*0100*/  IMAD R3, R7, R0, R23 ;  /* 0x0000000007037224 */ /* 0x004fe200078e0217 */
[----:B0-----:R-:W-:-:S03]  /*0110*/  IADD3 R7, PT, PT, R8, R7, RZ ;  /* 0x0000000708077210 */ /* 0x001fc60007ffe0ff */
[----:B-1----:R-:W-:Y:S01]  /*0120*/  IMAD.WIDE R2, R3, 0x4, R4 ;  /* 0x0000000403027825 */ /* 0x002fe200078e0204 */
[----:B------:R-:W-:-:S04]  /*0130*/  ISETP.GE.AND P1, PT, R7, R6, PT ;  /* 0x000000060700720c */ /* 0x000fc80003f26270 */
[----:B------:R2:W-:Y:S09]  /*0140*/  STG.E desc[UR4][R2.64], R9 ;  /* 0x0000000902007986 */ /* 0x0005f2000c101904 */
[----:B------:R-:W-:Y:S05]  /*0150*/  @!P1 BRA `(.L_x_2) ;  /* 0xfffffffc00e89947 */ /* 0x000fea000383ffff */
.L_x_1:
[----:B------:R-:W-:Y:S05]  /*0160*/  BSYNC.RECONVERGENT B0 ;  /* 0x0000000000007941 */ /* 0x000fea0003800200 */
.L_x_0:
[----:B------:R-:W-:Y:S06]  /*0170*/  BAR.SYNC.DEFER_BLOCKING 0x0 ;  /* 0x0000000000007b1d */ /* 0x000fec0000010000 */
[----:B------:R-:W-:Y:S05]  /*0180*/  @P0 EXIT ;  /* 0x000000000000094d */ /* 0x000fea0003800000 */
[----:B--2---:R-:W0:Y:S02]  /*0190*/  LDC.64 R2, c[0x0][0x388] ;  /* 0x0000e200ff027b82 */ /* 0x004e240000000a00 */
[----:B0-----:R-:W-:-:S06]  /*01a0*/  IMAD.WIDE.U32 R2, R23, 0x4, R2 ;  /* 0x0000000417027825 */ /* 0x001fcc00078e0002 */
[----:B------:R-:W2:Y:S02]  /*01b0*/  LDG.E.CONSTANT R3, desc[UR4][R2.64] ;  /* 0x0000000402037981 */ /* 0x000ea4000c1e9900 */
[----:B--2---:R-:W-:-:S13]  /*01c0*/  ISETP.GE.U32.AND P0, PT, R3, R6, PT ;  /* 0x000000060300720c */ /* 0x004fda0003f06070 */
[----:B------:R-:W-:Y:S05]  /*01d0*/  @P0 EXIT ;  /* 0x000000000000094d */ /* 0x000fea0003800000 */
[----:B------:R-:W0:Y:S01]  /*01e0*/  LDC.64 R10, c[0x0][0x380] ;  /* 0x0000e000ff0a7b82 */ /* 0x000e220000000a00 */
[----:B------:R-:W-:-:S07]  /*01f0*/  IMAD R7, R3, R0, R23 ;  /* 0x0000000003077224 */ /* 0x000fce00078e0217 */
[----:B------:R-:W1:Y:S01]  /*0200*/  LDC.64 R12, c[0x0][0x3b0] ;  /* 0x0000ec00ff0c7b82 */ /* 0x000e620000000a00 */
[----:B0-----:R-:W-:-:S05]  /*0210*/  IMAD.WIDE.U32 R4, R7, 0x4, R10 ;  /* 0x0000000407047825 */ /* 0x001fca00078e000a */
[----:B------:R-:W2:Y:S01]  /*0220*/  LDG.E.CONSTANT R15, desc[UR4][R4.64] ;  /* 0x00000004040f7981 */ /* 0x000ea2000c1e9900 */
[----:B------:R-:W-:-:S04]  /*0230*/  IADD3 R9, PT, PT, R3, 0x1, RZ ;  /* 0x0000000103097810 */ /* 0x000fc80007ffe0ff */
[----:B------:R-:W-:Y:S01]  /*0240*/  ISETP.GE.U32.AND P0, PT, R9, R6, PT ;  /* 0x000000060900720c */ /* 0x000fe20003f06070 */
[----:B-1----:R-:W-:-:S05]  /*0250*/  IMAD.WIDE.U32 R8, R7, 0x4, R12 ;  /* 0x0000000407087825 */ /* 0x002fca00078e000c */
[----:B--2---:R0:W-:Y:S07]  /*0260*/  STG.E desc[UR4][R8.64], R15 ;  /* 0x0000000f08007986 */ /* 0x0041ee000c101904 */
[----:B------:R-:W-:Y:S05]  /*0270*/  @P0 EXIT ;  /* 0x000000000000094d */ /* 0x000fea0003800000 */
[----:B------:R-:W-:-:S05]  /*0280*/  IADD3 R7, PT, PT, R7, R0, RZ ;  /* 0x0000000007077210 */ /* 0x000fca0007ffe0ff */
[----:B------:R-:W-:-:S06]  /*0290*/  IMAD.WIDE.U32 R4, R7, 0x4, R10 ;  /* 0x0000000407047825 */ /* 0x000fcc00078e000a */
[----:B------:R-:W2:Y:S01]  /*02a0*/  LDG.E.CONSTANT R5, desc[UR4][R4.64] ;  /* 0x0000000404057981 */ /* 0x000ea2000c1e9900 */
[----:B------:R-:W-:Y:S01]  /*02b0*/  IADD3 R17, PT, PT, R3, 0x2, RZ ;  /* 0x0000000203117810 */ /* 0x000fe20007ffe0ff */
[----:B0-----:R-:W-:-:S03]  /*02c0*/  IMAD.WIDE.U32 R8, R7, 0x4, R12 ;  /* 0x0000000407087825 */ /* 0x001fc600078e000c */
[----:B------:R-:W-:Y:S02]  /*02d0*/  ISETP.GE.U32.AND P0, PT, R17, R6, PT ;  /* 0x000000061100720c */ /* 0x000fe40003f06070 */
[----:B--2---:R0:W-:Y:S11]  /*02e0*/  STG.E desc[UR4][R8.64], R5 ;  /* 0x0000000508007986 */ /* 0x0041f6000c101904 */
[----:B------:R-:W-:Y:S05]  /*02f0*/  @P0 EXIT ;  /* 0x000000000000094d */ /* 0x000fea0003800000 */
[----:B------:R-:W-:Y:S02]  /*0300*/  LOP3.LUT R2, R6, 0x2, RZ, 0x3c, !PT ;  /* 0x0000000206027812 */ /* 0x000fe400078e3cff */
[----:B------:R-:W-:Y:S02]  /*0310*/  MOV R7, R5 ;  /* 0x0000000500077202 */ /* 0x000fe40000000f00 */
[----:B------:R-:W-:Y:S02]  /*0320*/  IADD3 R2, PT, PT, -R3, R2, RZ ;  /* 0x0000000203027210 */ /* 0x000fe40007ffe1ff */
[----:B0-----:R-:W-:Y:S02]  /*0330*/  MOV R5, R17 ;  /* 0x0000001100057202 */ /* 0x001fe40000000f00 */
[----:B------:R-:W-:Y:S02]  /*0340*/  LOP3.LUT P0, R2, R2, 0x3, RZ, 0xc0, !PT ;  /* 0x0000000302027812 */ /* 0x000fe4000780c0ff */
[----:B------:R-:W-:-:S02]  /*0350*/  MOV R21, R7 ;  /* 0x0000000700157202 */ /* 0x000fc40000000f00 */
[----:B------:R-:W-:-:S09]  /*0360*/  MOV R17, R15 ;  /* 0x0000000f00117202 */ /* 0x000fd20000000f00 */
[----:B------:R-:W-:Y:S05]  /*0370*/  @!P0 BRA `(.L_x_3) ;  /* 0x00000000006c8947 */ /* 0x000fea0003800000 */
[----:B------:R-:W-:Y:S01]  /*0380*/  IMAD R17, R5, R0, R23 ;  /* 0x0000000005117224 */ /* 0x000fe200078e0217 */
[----:B------:R-:W-:Y:S01]  /*0390*/  IADD3 R2, PT, PT, -R2, RZ, RZ ;  /* 0x000000ff02027210 */ /* 0x000fe20007ffe1ff */
[----:B------:R-:W0:Y:S01]  /*03a0*/  LDCU UR6, c[0x0][0x394] ;  /* 0x00007280ff0677ac */ /* 0x000e220008000800 */
[----:B------:R-:W-:Y:S02]  /*03b0*/  MOV R14, R3 ;  /* 0x00000003000e7202 */ /* 0x000fe40000000f00 */
[----:B------:R-:W-:Y:S01]  /*03c0*/  MOV R21, R7 ;  /* 0x0000000700157202 */ /* 0x000fe20000000f00 */
[----:B------:R-:W1:Y:S01]  /*03d0*/  LDCU UR7, c[0x0][0x3a0] ;  /* 0x00007400ff0777ac */ /* 0x000e620008000800 */
[----:B------:R-:W-:Y:S01]  /*03e0*/  MOV R16, R15 ;  /* 0x0000000f00107202 */ /* 0x000fe20000000f00 */
[----:B------:R-:W2:Y:S06]  /*03f0*/  LDCU.64 UR8, c[0x0][0x398] ;  /* 0x00007300ff0877ac */ /* 0x000eac0008000a00 */
.L_x_4:
[----:B------:R-:W-:-:S06]  /*0400*/  IMAD.WIDE R8, R17, 0x4, R10 ;  /* 0x0000000411087825 */ /* 0x000fcc00078e020a */
[----:B------:R-:W0:Y:S01]  /*0410*/  LDG.E.CONSTANT R8, desc[UR4][R8.64] ;  /* 0x0000000408087981 */ /* 0x000e22000c1e9900 */
[----:B------:R-:W-:Y:S02]  /*0420*/  IADD3 R2, PT, PT, R2, 0x1, RZ ;  /* 0x0000000102027810 */ /* 0x000fe40007ffe0ff */
[----:B------:R-:W-:Y:S02]  /*0430*/  IADD3 R14, PT, PT, R14, 0x1, RZ ;  /* 0x000000010e0e7810 */ /* 0x000fe40007ffe0ff */
[----:B------:R-:W-:Y:S01]  /*0440*/  ISETP.NE.AND P0, PT, R2, RZ, PT ;  /* 0x000000ff0200720c */ /* 0x000fe20003f05270 */
[----:B0--3--:R-:W-:-:S04]  /*0450*/  FMUL R4, R8, UR6 ;  /* 0x0000000608047c20 */ /* 0x009fc80008400000 */
[----:B--2---:R-:W-:-:S04]  /*0460*/  FFMA R5, R21, UR8, R4 ;  /* 0x0000000815057c23 */ /* 0x004fc80008000004 */
[----:B------:R-:W-:-:S04]  /*0470*/  FFMA R4, R16, UR6, R5 ;  /* 0x0000000610047c23 */ /* 0x000fc80008000005 */
[----:B-1----:R-:W-:Y:S01]  /*0480*/  FFMA R16, R15, UR7, R4 ;  /* 0x000000070f107c23 */ /* 0x002fe20008000004 */
[----:B------:R-:W-:Y:S01]  /*0490*/  MOV R15, R7 ;  /* 0x00000007000f7202 */ /* 0x000fe20000000f00 */
[C---:B------:R-:W-:Y:S01]  /*04a0*/  IMAD.WIDE R4, R17.reuse, 0x4, R12 ;  /* 0x0000000411047825 */ /* 0x040fe200078e020c */
[----:B------:R-:W-:-:S03]  /*04b0*/  IADD3 R17, PT, PT, R17, R0, RZ ;  /* 0x0000000011117210 */ /* 0x000fc60007ffe0ff */
[----:B------:R-:W-:Y:S01]  /*04c0*/  FFMA R7, R7, UR9, R16 ;  /* 0x0000000907077c23 */ /* 0x000fe20008000010 */
[----:B------:R-:W-:Y:S02]  /*04d0*/  MOV R16, R21 ;  /* 0x0000001500107202 */ /* 0x000fe40000000f00 */
[----:B------:R-:W-:Y:S02]  /*04e0*/  MOV R21, R8 ;  /* 0x0000000800157202 */ /* 0x000fe40000000f00 */
[----:B------:R3:W-:Y:S01]  /*04f0*/  STG.E desc[UR4][R4.64], R7 ;  /* 0x0000000704007986 */ /* 0x0007e2000c101904 */
[----:B------:R-:W-:Y:S05]  /*0500*/  @P0 BRA `(.L_x_4) ;  /* 0xfffffffc00bc0947 */ /* 0x000fea000383ffff */
[----:B------:R-:W-:Y:S02]  /*0510*/  MOV R17, R16 ;  /* 0x0000001000117202 */ /* 0x000fe40000000f00 */
[----:B---3--:R-:W-:-:S07]  /*0520*/  IADD3 R5, PT, PT, R14, 0x2, RZ ;  /* 0x000000020e057810 */ /* 0x008fce0007ffe0ff */
.L_x_3:
[----:B------:R-:W-:-:S04]  /*0530*/  IADD3 R3, PT, PT, -R3, -0x3, R6 ;  /* 0xfffffffd03037810 */ /* 0x000fc80007ffe106 */
[----:B------:R-:W-:-:S13]  /*0540*/  ISETP.GE.U32.AND P0, PT, R3, 0x3, PT ;  /* 0x000000030300780c */ /* 0x000fda0003f06070 */
[----:B------:R-:W-:Y:S05]  /*0550*/  @!P0 EXIT ;  /* 0x000000000000894d */ /* 0x000fea0003800000 */
[C---:B------:R-:W-:Y:S01]  /*0560*/  IADD3 R6, PT, PT, R5.reuse, -R6, RZ ;  /* 0x8000000605067210 */ /* 0x040fe20007ffe0ff */
[----:B------:R-:W0:Y:S01]  /*0570*/  LDCU UR10, c[0x0][0x394] ;  /* 0x00007280ff0a77ac */ /* 0x000e220008000800 */
[----:B------:R-:W-:Y:S02]  /*0580*/  IMAD R23, R5, R0, R23 ;  /* 0x0000000005177224 */ /* 0x000fe400078e0217 */
[----:B------:R-:W-:Y:S01]  /*0590*/  ISETP.GE.AND P0, PT, R6, RZ, PT ;  /* 0x000000ff0600720c */ /* 0x000fe20003f06270 */
[----:B------:R-:W1:Y:S01]  /*05a0*/  LDCU UR11, c[0x0][0x3a0] ;  /* 0x00007400ff0b77ac */ /* 0x000e620008000800 */
[----:B------:R-:W2:Y:S11]  /*05b0*/  LDCU.64 UR12, c[0x0][0x398] ;  /* 0x00007300ff0c77ac */ /* 0x000eb60008000a00 */
[----:B------:R-:W-:Y:S05]  /*05c0*/  @P0 BRA `(.L_x_5) ;  /* 0x0000000c00cc0947 */ /* 0x000fea0003800000 */
[----:B------:R-:W-:Y:S02]  /*05d0*/  IADD3 R2, PT, PT, -R6, RZ, RZ ;  /* 0x000000ff06027210 */ /* 0x000fe40007ffe1ff */
[----:B------:R-:W-:Y:S02]  /*05e0*/  PLOP3.LUT P0, PT, PT, PT, PT, 0x80, 0x8 ;  /* 0x000000000008781c */ /* 0x000fe40003f0f070 */
[----:B------:R-:W-:-:S13]  /*05f0*/  ISETP.GT.AND P1, PT, R2, 0xc, PT ;  /* 0x0000000c0200780c */ /* 0x000fda0003f24270 */
[----:B------:R-:W-:Y:S05]  /*0600*/  @!P1 BRA `(.L_x_6) ;  /* 0x00000008006c9947 */ /* 0x000fea0003800000 */
[----:B------:R-:W-:Y:S01]  /*0610*/  PLOP3.LUT P0, PT, PT, PT, PT, 0x8, 0x80 ;  /* 0x000000000080781c */ /* 0x000fe20003f0e170 */
[----:B------:R-:W3:Y:S01]  /*0620*/  LDCU UR6, c[0x0][0x394] ;  /* 0x00007280ff0677ac */ /* 0x000ee20008000800 */
[----:B------:R-:W4:Y:S01]  /*0630*/  LDCU UR7, c[0x0][0x3a0] ;  /* 0x00007400ff0777ac */ /* 0x000f220008000800 */
[----:B------:R-:W0:Y:S10]  /*0640*/  LDCU.64 UR8, c[0x0][0x398] ;  /* 0x00007300ff0877ac */ /* 0x000e340008000a00 */
.L_x_7:
[----:B------:R-:W-:-:S05]  /*0650*/  IMAD.WIDE R4, R23, 0x4, R10 ;  /* 0x0000000417047825 */ /* 0x000fca00078e020a */
[----:B------:R-:W3:Y:S01]  /*0660*/  LDG.E.CONSTANT R14, desc[UR4][R4.64] ;  /* 0x00000004040e7981 */ /* 0x000ee2000c1e9900 */
[----:B------:R-:W-:-:S05]  /*0670*/  IMAD.WIDE R28, R0, 0x4, R4 ;  /* 0x00000004001c7825 */ /* 0x000fca00078e0204 */
[----:B------:R5:W2:Y:S02]  /*0680*/  LDG.E.CONSTANT R3, desc[UR4][R28.64] ;  /* 0x000000041c037981 */ /* 0x000aa4000c1e9900 */
[----:B-----5:R-:W-:-:S05]  /*0690*/  IMAD.WIDE R28, R0, 0x4, R28 ;  /* 0x00000004001c7825 */ /* 0x020fca00078e021c */
[----:B------:R-:W5:Y:S01]  /*06a0*/  LDG.E.CONSTANT R2, desc[UR4][R28.64] ;  /* 0x000000041c027981 */ /* 0x000f62000c1e9900 */
[----:B------:R-:W-:-:S06]  /*06b0*/  IMAD.WIDE R24, R0, 0x4, R28 ;  /* 0x0000000400187825 */ /* 0x000fcc00078e021c */
[----:B-1----:R1:W5:Y:S02]  /*06c0*/  LDG.E.CONSTANT R24, desc[UR4][R24.64] ;  /* 0x0000000418187981 */ /* 0x002364000c1e9900 */
[----:B-1----:R-:W-:-:S05]  /*06d0*/  LEA R25, R0, R23, 0x2 ;  /* 0x0000001700197211 */ /* 0x002fca00078e10ff */
[----:B------:R-:W-:-:S05]  /*06e0*/  IMAD.WIDE R18, R25, 0x4, R10 ;  /* 0x0000000419127825 */ /* 0x000fca00078e020a */
[----:B------:R-:W5:Y:S01]  /*06f0*/  LDG.E.CONSTANT R26, desc[UR4][R18.64] ;  /* 0x00000004121a7981 */ /* 0x000f62000c1e9900 */
[----:B------:R-:W-:-:S04]  /*0700*/  IMAD.WIDE R8, R0, 0x4, R18 ;  /* 0x0000000400087825 */ /* 0x000fc800078e0212 */
[C---:B------:R-:W-:Y:S02]  /*0710*/  IMAD.WIDE R4, R0.reuse, 0x4, R8 ;  /* 0x0000000400047825 */ /* 0x040fe400078e0208 */
[----:B------:R1:W5:Y:S02]  /*0720*/  LDG.E.CONSTANT R8, desc[UR4][R8.64] ;  /* 0x0000000408087981 */ /* 0x000364000c1e9900 */
[C---:B------:R-:W-:Y:S02]  /*0730*/  IMAD.WIDE R28, R0.reuse, 0x4, R4 ;  /* 0x00000004001c7825 */ /* 0x040fe400078e0204 */
[----:B------:R-:W5:Y:S01]  /*0740*/  LDG.E.CONSTANT R27, desc[UR4][R4.64] ;  /* 0x00000004041b7981 */ /* 0x000f62000c1e9900 */
[----:B-1----:R-:W-:-:S03]  /*0750*/  LEA R9, R0, R25, 0x2 ;  /* 0x0000001900097211 */ /* 0x002fc600078e10ff */
[----:B------:R1:W5:Y:S01]  /*0760*/  LDG.E.CONSTANT R28, desc[UR4][R28.64] ;  /* 0x000000041c1c7981 */ /* 0x000362000c1e9900 */
[----:B---3--:R-:W-:-:S04]  /*0770*/  FMUL R16, R14, UR6 ;  /* 0x000000060e107c20 */ /* 0x008fc80008400000 */
[----:B0-----:R-:W-:Y:S01]  /*0780*/  FFMA R16, R21, UR8, R16 ;  /* 0x0000000815107c23 */ /* 0x001fe20008000010 */
[----:B--2---:R-:W-:-:S03]  /*0790*/  FMUL R20, R3, UR6 ;  /* 0x0000000603147c20 */ /* 0x004fc60008400000 */
[----:B------:R-:W-:Y:S01]  /*07a0*/  FFMA R16, R17, UR6, R16 ;  /* 0x0000000611107c23 */ /* 0x000fe20008000010 */
[----:B------:R-:W-:-:S03]  /*07b0*/  FFMA R20, R14, UR8, R20 ;  /* 0x000000080e147c23 */ /* 0x000fc60008000014 */
[----:B----4-:R-:W-:Y:S01]  /*07c0*/  FFMA R18, R15, UR7, R16 ;  /* 0x000000070f127c23 */ /* 0x010fe20008000010 */
[----:B------:R-:W-:-:S04]  /*07d0*/  IMAD.WIDE R16, R23, 0x4, R12 ;  /* 0x0000000417107825 */ /* 0x000fc800078e020c */
[----:B------:R-:W-:Y:S01]  /*07e0*/  FFMA R20, R21, UR6, R20 ;  /* 0x0000000615147c23 */ /* 0x000fe20008000014 */
[----:B-----5:R-:W-:Y:S01]  /*07f0*/  FMUL R22, R2, UR6 ;  /* 0x0000000602167c20 */ /* 0x020fe20008400000 */
[----:B-1----:R-:W-:-:S03]  /*0800*/  FFMA R29, R7, UR9, R18 ;  /* 0x00000009071d7c23 */ /* 0x002fc60008000012 */
[----:B------:R-:W-:Y:S01]  /*0810*/  FFMA R15, R3, UR8, R22 ;  /* 0x00000008030f7c23 */ /* 0x000fe20008000016 */
[----:B------:R-:W-:Y:S01]  /*0820*/  FFMA R4, R7, UR7, R20 ;  /* 0x0000000707047c23 */ /* 0x000fe20008000014 */
[----:B------:R-:W-:Y:S02]  /*0830*/  FMUL R5, R24, UR6 ;  /* 0x0000000618057c20 */ /* 0x000fe40008400000 */
[----:B------:R-:W-:Y:S01]  /*0840*/  FFMA R18, R14, UR6, R15 ;  /* 0x000000060e127c23 */ /* 0x000fe2000800000f */
[----:B------:R-:W-:-:S04]  /*0850*/  IMAD.WIDE R14, R9, 0x4, R10 ;  /* 0x00000004090e7825 */ /* 0x000fc800078e020a */
[----:B------:R-:W-:Y:S01]  /*0860*/  FFMA R19, R2, UR8, R5 ;  /* 0x0000000802137c23 */ /* 0x000fe20008000005 */
[----:B------:R-:W-:-:S04]  /*0870*/  IMAD.WIDE R20, R0, 0x4, R16 ;  /* 0x0000000400147825 */ /* 0x000fc800078e0210 */
[C---:B------:R-:W-:Y:S01]  /*0880*/  FFMA R5, R29.reuse, UR9, R4 ;  /* 0x000000091d057c23 */ /* 0x040fe20008000004 */
[----:B------:R-:W-:Y:S01]  /*0890*/  FFMA R4, R29, UR7, R18 ;  /* 0x000000071d047c23 */ /* 0x000fe20008000012 */
[----:B------:R0:W2:Y:S01]  /*08a0*/  LDG.E.CONSTANT R7, desc[UR4][R14.64] ;  /* 0x000000040e077981 */ /* 0x0000a2000c1e9900 */
[----:B------:R-:W-:-:S04]  /*08b0*/  IMAD.WIDE R22, R0, 0x4, R14 ;  /* 0x0000000400167825 */ /* 0x000fc800078e020e */
[----:B------:R-:W-:Y:S01]  /*08c0*/  FFMA R4, R5, UR9, R4 ;  /* 0x0000000905047c23 */ /* 0x000fe20008000004 */
[----:B------:R1:W-:Y:S01]  /*08d0*/  STG.E desc[UR4][R16.64], R29 ;  /* 0x0000001d10007986 */ /* 0x0003e2000c101904 */
[----:B0-----:R-:W-:Y:S01]  /*08e0*/  FFMA R14, R3, UR6, R19 ;  /* 0x00000006030e7c23 */ /* 0x001fe20008000013 */
[C---:B------:R-:W-:Y:S02]  /*08f0*/  IMAD.WIDE R18, R0.reuse, 0x4, R20 ;  /* 0x0000000400127825 */ /* 0x040fe400078e0214 */
[----:B------:R0:W-:Y:S02]  /*0900*/  STG.E desc[UR4][R20.64], R5 ;  /* 0x0000000514007986 */ /* 0x0001e4000c101904 */
[----:B-1----:R-:W-:Y:S02]  /*0910*/  FFMA R29, R5, UR7, R14 ;  /* 0x00000007051d7c23 */ /* 0x002fe4000800000e */
[----:B------:R1:W-:Y:S01]  /*0920*/  STG.E desc[UR4][R18.64], R4 ;  /* 0x0000000412007986 */ /* 0x0003e2000c101904 */
[----:B------:R-:W-:-:S04]  /*0930*/  IMAD.WIDE R16, R0, 0x4, R18 ;  /* 0x0000000400107825 */ /* 0x000fc800078e0212 */
[----:B------:R-:W-:Y:S01]  /*0940*/  FFMA R29, R4, UR9, R29 ;  /* 0x00000009041d7c23 */ /* 0x000fe2000800001d */
[----:B------:R3:W4:Y:S01]  /*0950*/  LDG.E.CONSTANT R3, desc[UR4][R22.64] ;  /* 0x0000000416037981 */ /* 0x000722000c1e9900 */
[C---:B0-----:R-:W-:Y:S01]  /*0960*/  LEA R5, R0.reuse, R9, 0x2 ;  /* 0x0000000900057211 */ /* 0x041fe200078e10ff */
[----:B-1----:R-:W-:Y:S02]  /*0970*/  IMAD.WIDE R18, R0, 0x4, R22 ;  /* 0x0000000400127825 */ /* 0x002fe400078e0216 */
[----:B------:R0:W-:Y:S02]  /*0980*/  STG.E desc[UR4][R16.64], R29 ;  /* 0x0000001d10007986 */ /* 0x0001e4000c101904 */
[----:B------:R-:W-:-:S04]  /*0990*/  IMAD.WIDE R14, R5, 0x4, R10 ;  /* 0x00000004050e7825 */ /* 0x000fc800078e020a */
[C---:B------:R-:W-:Y:S01]  /*09a0*/  IMAD.WIDE R20, R0.reuse, 0x4, R18 ;  /* 0x0000000400147825 */ /* 0x040fe200078e0212 */
[----:B0-----:R0:W5:Y:S03]  /*09b0*/  LDG.E.CONSTANT R16, desc[UR4][R18.64] ;  /* 0x0000000412107981 */ /* 0x001166000c1e9900 */
[----:B---3--:R-:W-:Y:S02]  /*09c0*/  IMAD.WIDE R22, R0, 0x4, R14 ;  /* 0x0000000400167825 */ /* 0x008fe400078e020e */
[----:B------:R-:W3:Y:S04]  /*09d0*/  LDG.E.CONSTANT R14, desc[UR4][R14.64] ;  /* 0x000000040e0e7981 */ /* 0x000ee8000c1e9900 */
[----:B------:R-:W3:Y:S01]  /*09e0*/  LDG.E.CONSTANT R20, desc[UR4][R20.64] ;  /* 0x0000000414147981 */ /* 0x000ee2000c1e9900 */
[----:B0-----:R-:W-:-:S03]  /*09f0*/  FMUL R19, R26, UR6 ;  /* 0x000000061a137c20 */ /* 0x001fc60008400000 */
[----:B------:R0:W3:Y:S01]  /*0a00*/  LDG.E.CONSTANT R15, desc[UR4][R22.64] ;  /* 0x00000004160f7981 */ /* 0x0000e2000c1e9900 */
[----:B------:R-:W-:-:S04]  /*0a10*/  FFMA R19, R24, UR8, R19 ;  /* 0x0000000818137c23 */ /* 0x000fc80008000013 */
[----:B------:R-:W-:Y:S01]  /*0a20*/  FFMA R2, R2, UR6, R19 ;  /* 0x0000000602027c23 */ /* 0x000fe20008000013 */
[----:B0-----:R-:W-:-:S05]  /*0a30*/  IMAD.WIDE R22, R0, 0x4, R22 ;  /* 0x0000000400167825 */ /* 0x001fca00078e0216 */
[----:B------:R0:W3:Y:S01]  /*0a40*/  LDG.E.CONSTANT R17, desc[UR4][R22.64] ;  /* 0x0000000416117981 */ /* 0x0000e2000c1e9900 */
[----:B------:R-:W-:-:S05]  /*0a50*/  IMAD.WIDE R18, R0, 0x4, R22 ;  /* 0x0000000400127825 */ /* 0x000fca00078e0216 */
[----:B------:R1:W3:Y:S01]  /*0a60*/  LDG.E.CONSTANT R21, desc[UR4][R18.64] ;  /* 0x0000000412157981 */ /* 0x0002e2000c1e9900 */
[----:B------:R-:W-:Y:S01]  /*0a70*/  FFMA R2, R4, UR7, R2 ;  /* 0x0000000704027c23 */ /* 0x000fe20008000002 */
[----:B------:R-:W-:-:S04]  /*0a80*/  FMUL R4, R8, UR6 ;  /* 0x0000000608047c20 */ /* 0x000fc80008400000 */
[----:B------:R-:W-:-:S04]  /*0a90*/  FFMA R4, R26, UR8, R4 ;  /* 0x000000081a047c23 */ /* 0x000fc80008000004 */
[----:B------:R-:W-:Y:S01]  /*0aa0*/  FFMA R4, R24, UR6, R4 ;  /* 0x0000000618047c23 */ /* 0x000fe20008000004 */
[----:B------:R-:W-:Y:S01]  /*0ab0*/  FMUL R24, R27, UR6 ;  /* 0x000000061b187c20 */ /* 0x000fe20008400000 */
[C---:B------:R-:W-:Y:S02]  /*0ac0*/  FFMA R2, R29.reuse, UR9, R2 ;  /* 0x000000091d027c23 */ /* 0x040fe40008000002 */
[----:B------:R-:W-:Y:S01]  /*0ad0*/  FFMA R29, R29, UR7, R4 ;  /* 0x000000071d1d7c23 */ /* 0x000fe20008000004 */
[----:B------:R-:W-:Y:S01]  /*0ae0*/  FFMA R24, R8, UR8, R24 ;  /* 0x0000000808187c23 */ /* 0x000fe20008000018 */
[----:B------:R-:W-:Y:S01]  /*0af0*/  FMUL R4, R28, UR6 ;  /* 0x000000061c047c20 */ /* 0x000fe20008400000 */
[----:B0-----:R-:W-:-:S04]  /*0b00*/  IMAD.WIDE R22, R25, 0x4, R12 ;  /* 0x0000000419167825 */ /* 0x001fc800078e020c */
[----:B------:R-:W-:Y:S01]  /*0b10*/  FFMA R25, R26, UR6, R24 ;  /* 0x000000061a197c23 */ /* 0x000fe20008000018 */
[----:B------:R-:W-:Y:S01]  /*0b20*/  FFMA R24, R27, UR8, R4 ;  /* 0x000000081b187c23 */ /* 0x000fe20008000004 */
[----:B------:R-:W-:Y:S01]  /*0b30*/  FFMA R4, R2, UR9, R29 ;  /* 0x0000000902047c23 */ /* 0x000fe2000800001d */
[----:B-1----:R-:W-:-:S04]  /*0b40*/  IMAD.WIDE R18, R0, 0x4, R22 ;  /* 0x0000000400127825 */ /* 0x002fc800078e0216 */
[----:B------:R-:W-:Y:S01]  /*0b50*/  FFMA R25, R2, UR7, R25 ;  /* 0x0000000702197c23 */ /* 0x000fe20008000019 */
[----:B------:R-:W-:Y:S01]  /*0b60*/  FFMA R24, R8, UR6, R24 ;  /* 0x0000000608187c23 */ /* 0x000fe20008000018 */
[----:B------:R0:W-:Y:S02]  /*0b70*/  STG.E desc[UR4][R22.64], R2 ;  /* 0x0000000216007986 */ /* 0x0001e4000c101904 */
[C---:B------:R-:W-:Y:S01]  /*0b80*/  FFMA R29, R4.reuse, UR9, R25 ;  /* 0x00000009041d7c23 */ /* 0x040fe20008000019 */
[----:B------:R-:W-:Y:S01]  /*0b90*/  FFMA R8, R4, UR7, R24 ;  /* 0x0000000704087c23 */ /* 0x000fe20008000018 */
[C---:B------:R-:W-:Y:S01]  /*0ba0*/  IMAD.WIDE R24, R0.reuse, 0x4, R18 ;  /* 0x0000000400187825 */ /* 0x040fe200078e0212 */
[----:B------:R1:W-:Y:S04]  /*0bb0*/  STG.E desc[UR4][R18.64], R4 ;  /* 0x0000000412007986 */ /* 0x0003e8000c101904 */
[----:B------:R3:W-:Y:S01]  /*0bc0*/  STG.E desc[UR4][R24.64], R29 ;  /* 0x0000001d18007986 */ /* 0x0007e2000c101904 */
[----:B0-----:R-:W-:Y:S01]  /*0bd0*/  IMAD.WIDE R22, R0, 0x4, R24 ;  /* 0x0000000400167825 */ /* 0x001fe200078e0218 */
[----:B------:R-:W-:-:S04]  /*0be0*/  IADD3 R6, PT, PT, R6, 0x10, RZ ;  /* 0x0000001006067810 */ /* 0x000fc80007ffe0ff */
[----:B------:R-:W-:Y:S01]  /*0bf0*/  ISETP.GE.AND P1, PT, R6, -0xc, PT ;  /* 0xfffffff40600780c */ /* 0x000fe20003f26270 */
[----:B--2---:R-:W-:-:S04]  /*0c00*/  FMUL R26, R7, UR6 ;  /* 0x00000006071a7c20 */ /* 0x004fc80008400000 */
[----:B------:R-:W-:-:S04]  /*0c10*/  FFMA R26, R28, UR8, R26 ;  /* 0x000000081c1a7c23 */ /* 0x000fc8000800001a */
[----:B------:R-:W-:Y:S01]  /*0c20*/  FFMA R26, R27, UR6, R26 ;  /* 0x000000061b1a7c23 */ /* 0x000fe2000800001a */
[----:B------:R-:W-:-:S03]  /*0c30*/  FFMA R27, R29, UR9, R8 ;  /* 0x000000091d1b7c23 */ /* 0x000fc60008000008 */
[----:B------:R-:W-:Y:S01]  /*0c40*/  FFMA R26, R29, UR7, R26 ;  /* 0x000000071d1a7c23 */ /* 0x000fe2000800001a */
[----:B----4-:R-:W-:-:S04]  /*0c50*/  FMUL R2, R3, UR6 ;  /* 0x0000000603027c20 */ /* 0x010fc80008400000 */
[----:B------:R-:W-:-:S04]  /*0c60*/  FFMA R2, R7, UR8, R2 ;  /* 0x0000000807027c23 */ /* 0x000fc80008000002 */
[----:B------:R-:W-:Y:S01]  /*0c70*/  FFMA R2, R28, UR6, R2 ;  /* 0x000000061c027c23 */ /* 0x000fe20008000002 */
[----:B-1----:R-:W-:-:S03]  /*0c80*/  FFMA R19, R27, UR9, R26 ;  /* 0x000000091b137c23 */ /* 0x002fc6000800001a */
[----:B------:R-:W-:Y:S01]  /*0c90*/  FFMA R2, R27, UR7, R2 ;  /* 0x000000071b027c23 */ /* 0x000fe20008000002 */
[----:B-----5:R-:W-:Y:S01]  /*0ca0*/  FMUL R4, R16, UR6 ;  /* 0x0000000610047c20 */ /* 0x020fe20008400000 */
[----:B---3--:R-:W-:-:S03]  /*0cb0*/  FMUL R18, R14, UR6 ;  /* 0x000000060e127c20 */ /* 0x008fc60008400000 */
[----:B------:R-:W-:Y:S01]  /*0cc0*/  FFMA R4, R3, UR8, R4 ;  /* 0x0000000803047c23 */ /* 0x000fe20008000004 */
[C---:B------:R-:W-:Y:S01]  /*0cd0*/  FMUL R25, R20.reuse, UR6 ;  /* 0x0000000614197c20 */ /* 0x040fe20008400000 */
[----:B------:R-:W-:Y:S02]  /*0ce0*/  FFMA R29, R20, UR8, R18 ;  /* 0x00000008141d7c23 */ /* 0x000fe40008000012 */
[----:B------:R-:W-:Y:S01]  /*0cf0*/  FFMA R4, R7, UR6, R4 ;  /* 0x0000000607047c23 */ /* 0x000fe20008000004 */
[----:B------:R-:W-:Y:S01]  /*0d00*/  FFMA R18, R16, UR8, R25 ;  /* 0x0000000810127c23 */ /* 0x000fe20008000019 */
[C---:B------:R-:W-:Y:S02]  /*0d10*/  FFMA R7, R19.reuse, UR9, R2 ;  /* 0x0000000913077c23 */ /* 0x040fe40008000002 */
[----:B------:R-:W-:Y:S01]  /*0d20*/  FFMA R4, R19, UR7, R4 ;  /* 0x0000000713047c23 */ /* 0x000fe20008000004 */
[----:B------:R-:W-:Y:S01]  /*0d30*/  FFMA R18, R3, UR6, R18 ;  /* 0x0000000603127c23 */ /* 0x000fe20008000012 */
[----:B------:R-:W-:Y:S01]  /*0d40*/  FMUL R26, R15, UR6 ;  /* 0x000000060f1a7c20 */ /* 0x000fe20008400000 */
[----:B------:R-:W-:-:S04]  /*0d50*/  IMAD.WIDE R8, R9, 0x4, R12 ;  /* 0x0000000409087825 */ /* 0x000fc800078e020c */
[----:B------:R-:W-:Y:S01]  /*0d60*/  FFMA R25, R16, UR6, R29 ;  /* 0x0000000610197c23 */ /* 0x000fe2000800001d */
[C---:B------:R-:W-:Y:S01]  /*0d70*/  FFMA R16, R7.reuse, UR9, R4 ;  /* 0x0000000907107c23 */ /* 0x040fe20008000004 */
[----:B------:R-:W-:Y:S01]  /*0d80*/  FFMA R3, R7, UR7, R18 ;  /* 0x0000000707037c23 */ /* 0x000fe20008000012 */
[----:B------:R0:W-:Y:S01]  /*0d90*/  STG.E desc[UR4][R22.64], R27 ;  /* 0x0000001b16007986 */ /* 0x0001e2000c101904 */
[----:B------:R-:W-:-:S04]  /*0da0*/  IMAD.WIDE R28, R0, 0x4, R8 ;  /* 0x00000004001c7825 */ /* 0x000fc800078e0208 */
[----:B------:R-:W-:Y:S01]  /*0db0*/  FFMA R4, R16, UR9, R3 ;  /* 0x0000000910047c23 */ /* 0x000fe20008000003 */
[----:B------:R-:W-:Y:S01]  /*0dc0*/  FMUL R2, R17, UR6 ;  /* 0x0000000611027c20 */ /* 0x000fe20008400000 */
[----:B------:R1:W-:Y:S01]  /*0dd0*/  STG.E desc[UR4][R8.64], R19 ;  /* 0x0000001308007986 */ /* 0x0003e2000c101904 */
[----:B0-----:R-:W-:Y:S02]  /*0de0*/  FFMA R23, R14, UR8, R26 ;  /* 0x000000080e177c23 */ /* 0x001fe4000800001a */
[----:B------:R-:W-:Y:S01]  /*0df0*/  FFMA R27, R15, UR8, R2 ;  /* 0x000000080f1b7c23 */ /* 0x000fe20008000002 */
[----:B------:R-:W-:-:S04]  /*0e00*/  IMAD.WIDE R2, R5, 0x4, R12 ;  /* 0x0000000405027825 */ /* 0x000fc800078e020c */
[----:B------:R-:W-:Y:S01]  /*0e10*/  FFMA R25, R16, UR7, R25 ;  /* 0x0000000710197c23 */ /* 0x000fe20008000019 */
[----:B------:R-:W-:Y:S01]  /*0e20*/  FFMA R23, R20, UR6, R23 ;  /* 0x0000000614177c23 */ /* 0x000fe20008000017 */
[----:B------:R-:W-:Y:S01]  /*0e30*/  FFMA R27, R14, UR6, R27 ;  /* 0x000000060e1b7c23 */ /* 0x000fe2000800001b */
[----:B-1----:R-:W-:Y:S01]  /*0e40*/  FMUL R8, R21, UR6 ;  /* 0x0000000615087c20 */ /* 0x002fe20008400000 */
[C---:B------:R-:W-:Y:S01]  /*0e50*/  FFMA R14, R4.reuse, UR9, R25 ;  /* 0x00000009040e7c23 */ /* 0x040fe20008000019 */
[----:B------:R-:W-:Y:S01]  /*0e60*/  FFMA R9, R4, UR7, R23 ;  /* 0x0000000704097c23 */ /* 0x000fe20008000017 */
[----:B------:R-:W-:-:S04]  /*0e70*/  IMAD.WIDE R22, R0, 0x4, R2 ;  /* 0x0000000400167825 */ /* 0x000fc800078e0202 */
[----:B------:R-:W-:Y:S01]  /*0e80*/  FFMA R8, R17, UR8, R8 ;  /* 0x0000000811087c23 */ /* 0x000fe20008000008 */
[C---:B------:R-:W-:Y:S01]  /*0e90*/  FFMA R27, R14.reuse, UR7, R27 ;  /* 0x000000070e1b7c23 */ /* 0x040fe2000800001b */
[----:B------:R-:W-:Y:S01]  /*0ea0*/  FFMA R20, R14, UR9, R9 ;  /* 0x000000090e147c23 */ /* 0x000fe20008000009 */
[----:B------:R-:W-:-:S04]  /*0eb0*/  IMAD.WIDE R24, R0, 0x4, R28 ;  /* 0x0000000400187825 */ /* 0x000fc800078e021c */
[----:B------:R-:W-:Y:S01]  /*0ec0*/  FFMA R8, R15, UR6, R8 ;  /* 0x000000060f087c23 */ /* 0x000fe20008000008 */
[----:B------:R0:W-:Y:S01]  /*0ed0*/  STG.E desc[UR4][R28.64], R7 ;  /* 0x000000071c007986 */ /* 0x0001e2000c101904 */
[----:B------:R-:W-:-:S04]  /*0ee0*/  IMAD.WIDE R18, R0, 0x4, R22 ;  /* 0x0000000400127825 */ /* 0x000fc800078e0216 */
[C---:B------:R-:W-:Y:S01]  /*0ef0*/  FFMA R15, R20.reuse, UR9, R27 ;  /* 0x00000009140f7c23 */ /* 0x040fe2000800001b */
[----:B------:R-:W-:Y:S01]  /*0f00*/  STG.E desc[UR4][R24.64], R16 ;  /* 0x0000001018007986 */ /* 0x000fe2000c101904 */
[----:B0-----:R-:W-:Y:S01]  /*0f10*/  FFMA R28, R20, UR7, R8 ;  /* 0x00000007141c7c23 */ /* 0x001fe20008000008 */
[----:B------:R-:W-:-:S04]  /*0f20*/  IMAD.WIDE R8, R0, 0x4, R24 ;  /* 0x0000000400087825 */ /* 0x000fc800078e0218 */
[----:B------:R-:W-:Y:S01]  /*0f30*/  FFMA R7, R15, UR9, R28 ;  /* 0x000000090f077c23 */ /* 0x000fe2000800001c */
[C---:B------:R-:W-:Y:S01]  /*0f40*/  IMAD.WIDE R26, R0.reuse, 0x4, R18 ;  /* 0x00000004001a7825 */ /* 0x040fe200078e0212 */
[----:B------:R-:W-:Y:S04]  /*0f50*/  STG.E desc[UR4][R8.64], R4 ;  /* 0x0000000408007986 */ /* 0x000fe8000c101904 */
[----:B------:R-:W-:Y:S04]  /*0f60*/  STG.E desc[UR4][R2.64], R14 ;  /* 0x0000000e02007986 */ /* 0x000fe8000c101904 */
[----:B------:R0:W-:Y:S04]  /*0f70*/  STG.E desc[UR4][R22.64], R20 ;  /* 0x0000001416007986 */ /* 0x0001e8000c101904 */
[----:B------:R1:W-:Y:S04]  /*0f80*/  STG.E desc[UR4][R18.64], R15 ;  /* 0x0000000f12007986 */ /* 0x0003e8000c101904 */
[----:B------:R1:W-:Y:S01]  /*0f90*/  STG.E desc[UR4][R26.64], R7 ;  /* 0x000000071a007986 */ /* 0x0003e2000c101904 */
[----:B0-----:R-:W-:Y:S01]  /*0fa0*/  LEA R23, R0, R5, 0x2 ;  /* 0x0000000500177211 */ /* 0x001fe200078e10ff */
[----:B------:R-:W-:Y:S06]  /*0fb0*/  @!P1 BRA `(.L_x_7) ;  /* 0xfffffff400a49947 */ /* 0x000fec000383ffff */
.L_x_6:
[----:B------:R-:W-:-:S04]  /*0fc0*/  IADD3 R2, PT, PT, -R6, RZ, RZ ;  /* 0x000000ff06027210 */ /* 0x000fc80007ffe1ff */
[----:B------:R-:W-:-:S13]  /*0fd0*/  ISETP.GT.AND P1, PT, R2, 0x4, PT ;  /* 0x000000040200780c */ /* 0x000fda0003f24270 */
[----:B------:R-:W-:Y:S05]  /*0fe0*/  @!P1 BRA `(.L_x_8) ;  /* 0x00000004003c9947 */ /* 0x000fea0003800000 */
[----:B-1----:R-:W-:Y:S01]  /*0ff0*/  IMAD.WIDE R18, R23, 0x4, R10 ;  /* 0x0000000417127825 */ /* 0x002fe200078e020a */
[C---:B------:R-:W-:Y:S01]  /*1000*/  LEA R25, R0.reuse, R23, 0x2 ;  /* 0x0000001700197211 */ /* 0x040fe200078e10ff */
[----:B------:R-:W1:Y:S03]  /*1010*/  LDCU UR6, c[0x0][0x394] ;  /* 0x00007280ff0677ac */ /* 0x000e660008000800 */
[----:B------:R3:W1:Y:S01]  /*1020*/  LDG.E.CONSTANT R20, desc[UR4][R18.64] ;  /* 0x0000000412147981 */ /* 0x000662000c1e9900 */
[C---:B------:R-:W-:Y:S01]  /*1030*/  IMAD.WIDE R28, R0.reuse, 0x4, R18 ;  /* 0x00000004001c7825 */ /* 0x040fe200078e0212 */
[----:B------:R-:W4:Y:S04]  /*1040*/  LDCU.64 UR8, c[0x0][0x398] ;  /* 0x00007300ff0877ac */ /* 0x000f280008000a00 */
[----:B------:R-:W5:Y:S01]  /*1050*/  LDG.E.CONSTANT R16, desc[UR4][R28.64] ;  /* 0x000000041c107981 */ /* 0x000f62000c1e9900 */
[C---:B------:R-:W-:Y:S01]  /*1060*/  IMAD.WIDE R26, R0.reuse, 0x4, R28 ;  /* 0x00000004001a7825 */ /* 0x040fe200078e021c */
[----:B------:R-:W0:Y:S03]  /*1070*/  LDCU UR7, c[0x0][0x3a0] ;  /* 0x00007400ff0777ac */ /* 0x000e260008000800 */
[----:B------:R-:W-:Y:S01]  /*1080*/  IMAD.WIDE R4, R25, 0x4, R10 ;  /* 0x0000000419047825 */ /* 0x000fe200078e020a */
[----:B------:R2:W4:Y:S03]  /*1090*/  LDG.E.CONSTANT R22, desc[UR4][R26.64] ;  /* 0x000000041a167981 */ /* 0x000526000c1e9900 */
[----:B------:R-:W-:-:S04]  /*10a0*/  IMAD.WIDE R8, R0, 0x4, R26 ;  /* 0x0000000400087825 */ /* 0x000fc800078e021a */
[C---:B------:R-:W-:Y:S02]  /*10b0*/  IMAD.WIDE R2, R0.reuse, 0x4, R4 ;  /* 0x0000000400027825 */ /* 0x040fe400078e0204 */
[----:B------:R0:W4:Y:S04]  /*10c0*/  LDG.E.CONSTANT R8, desc[UR4][R8.64] ;  /* 0x0000000408087981 */ /* 0x000128000c1e9900 */
[----:B------:R0:W4:Y:S01]  /*10d0*/  LDG.E.CONSTANT R4, desc[UR4][R4.64] ;  /* 0x0000000404047981 */ /* 0x000122000c1e9900 */
[----:B---3--:R-:W-:-:S03]  /*10e0*/  IMAD.WIDE R18, R0, 0x4, R2 ;  /* 0x0000000400127825 */ /* 0x008fc600078e0202 */
[----:B------:R-:W3:Y:S01]  /*10f0*/  LDG.E.CONSTANT R14, desc[UR4][R2.64] ;  /* 0x00000004020e7981 */ /* 0x000ee2000c1e9900 */
[----:B--2---:R-:W-:-:S04]  /*1100*/  IMAD.WIDE R26, R0, 0x4, R18 ;  /* 0x00000004001a7825 */ /* 0x004fc800078e0212 */
[----:B-1----:R-:W-:Y:S01]  /*1110*/  FMUL R24, R20, UR6 ;  /* 0x0000000614187c20 */ /* 0x002fe20008400000 */
[----:B-----5:R-:W-:-:S03]  /*1120*/  FMUL R29, R16, UR6 ;  /* 0x00000006101d7c20 */ /* 0x020fc60008400000 */
[----:B----4-:R-:W-:Y:S01]  /*1130*/  FFMA R24, R21, UR8, R24 ;  /* 0x0000000815187c23 */ /* 0x010fe20008000018 */
[----:B------:R-:W-:-:S03]  /*1140*/  FFMA R28, R20, UR8, R29 ;  /* 0x00000008141c7c23 */ /* 0x000fc6000800001d */
[----:B------:R-:W-:Y:S02]  /*1150*/  FFMA R24, R17, UR6, R24 ;  /* 0x0000000611187c23 */ /* 0x000fe40008000018 */
[----:B------:R3:W2:Y:S01]  /*1160*/  LDG.E.CONSTANT R17, desc[UR4][R18.64] ;  /* 0x0000000412117981 */ /* 0x0006a2000c1e9900 */
[----:B------:R-:W-:-:S03]  /*1170*/  FFMA R28, R21, UR6, R28 ;  /* 0x00000006151c7c23 */ /* 0x000fc6000800001c */
[----:B------:R2:W4:Y:S01]  /*1180*/  LDG.E.CONSTANT R21, desc[UR4][R26.64] ;  /* 0x000000041a157981 */ /* 0x000522000c1e9900 */
[----:B0-----:R-:W-:Y:S01]  /*1190*/  FFMA R24, R15, UR7, R24 ;  /* 0x000000070f187c23 */ /* 0x001fe20008000018 */
[----:B------:R-:W-:Y:S01]  /*11a0*/  FMUL R9, R22, UR6 ;  /* 0x0000000616097c20 */ /* 0x000fe20008400000 */
[C---:B------:R-:W-:Y:S02]  /*11b0*/  FFMA R28, R7.reuse, UR7, R28 ;  /* 0x00000007071c7c23 */ /* 0x040fe4000800001c */
[----:B------:R-:W-:Y:S01]  /*11c0*/  FFMA R5, R7, UR9, R24 ;  /* 0x0000000907057c23 */ /* 0x000fe20008000018 */
[----:B------:R-:W-:Y:S01]  /*11d0*/  FFMA R9, R16, UR8, R9 ;  /* 0x0000000810097c23 */ /* 0x000fe20008000009 */
[----:B------:R-:W-:Y:S01]  /*11e0*/  FMUL R7, R8, UR6 ;  /* 0x0000000608077c20 */ /* 0x000fe20008400000 */
[----:B------:R-:W-:Y:S02]  /*11f0*/  FMUL R15, R4, UR6 ;  /* 0x00000006040f7c20 */ /* 0x000fe40008400000 */
[----:B------:R-:W-:Y:S01]  /*1200*/  FFMA R20, R20, UR6, R9 ;  /* 0x0000000614147c23 */ /* 0x000fe20008000009 */
[----:B------:R-:W-:Y:S01]  /*1210*/  FFMA R9, R22, UR8, R7 ;  /* 0x0000000816097c23 */ /* 0x000fe20008000007 */
[----:B---3--:R-:W-:Y:S01]  /*1220*/  FMUL R19, R14, UR6 ;  /* 0x000000060e137c20 */ /* 0x008fe20008400000 */
[----:B------:R-:W-:-:S04]  /*1230*/  IMAD.WIDE R2, R23, 0x4, R12 ;  /* 0x0000000417027825 */ /* 0x000fc800078e020c */
[----:B------:R-:W-:Y:S01]  /*1240*/  FFMA R15, R8, UR8, R15 ;  /* 0x00000008080f7c23 */ /* 0x000fe2000800000f */
[C---:B------:R-:W-:Y:S01]  /*1250*/  FFMA R7, R5.reuse, UR9, R28 ;  /* 0x0000000905077c23 */ /* 0x040fe2000800001c */
[----:B------:R-:W-:Y:S01]  /*1260*/  FFMA R23, R4, UR8, R19 ;  /* 0x0000000804177c23 */ /* 0x000fe20008000013 */
[----:B------:R-:W-:Y:S01]  /*1270*/  FFMA R20, R5, UR7, R20 ;  /* 0x0000000705147c23 */ /* 0x000fe20008000014 */
[----:B------:R-:W-:Y:S01]  /*1280*/  FFMA R16, R16, UR6, R9 ;  /* 0x0000000610107c23 */ /* 0x000fe20008000009 */
[----:B------:R-:W-:Y:S01]  /*1290*/  FFMA R19, R22, UR6, R15 ;  /* 0x0000000616137c23 */ /* 0x000fe2000800000f */
[----:B------:R-:W-:Y:S01]  /*12a0*/  FFMA R15, R8, UR6, R23 ;  /* 0x00000006080f7c23 */ /* 0x000fe20008000017 */
[C---:B------:R-:W-:Y:S01]  /*12b0*/  FFMA R24, R7.reuse, UR9, R20 ;  /* 0x0000000907187c23 */ /* 0x040fe20008000014 */
[----:B------:R-:W-:Y:S01]  /*12c0*/  FFMA R9, R7, UR7, R16 ;  /* 0x0000000707097c23 */ /* 0x000fe20008000010 */
[----:B------:R4:W-:Y:S01]  /*12d0*/  STG.E desc[UR4][R2.64], R5 ;  /* 0x0000000502007986 */ /* 0x0009e2000c101904 */
[----:B------:R-:W-:-:S04]  /*12e0*/  IMAD.WIDE R22, R0, 0x4, R2 ;  /* 0x0000000400167825 */ /* 0x000fc800078e0202 */
[C---:B------:R-:W-:Y:S01]  /*12f0*/  FFMA R19, R24.reuse, UR7, R19 ;  /* 0x0000000718137c23 */ /* 0x040fe20008000013 */
[----:B------:R-:W-:Y:S01]  /*1300*/  FFMA R16, R24, UR9, R9 ;  /* 0x0000000918107c23 */ /* 0x000fe20008000009 */
[----:B------:R-:W-:-:S04]  /*1310*/  IMAD.WIDE R8, R25, 0x4, R12 ;  /* 0x0000000419087825 */ /* 0x000fc800078e020c */
[C---:B------:R-:W-:Y:S01]  /*1320*/  FFMA R20, R16.reuse, UR9, R19 ;  /* 0x0000000910147c23 */ /* 0x040fe20008000013 */
[----:B------:R-:W-:Y:S01]  /*1330*/  FFMA R15, R16, UR7, R15 ;  /* 0x00000007100f7c23 */ /* 0x000fe2000800000f */
[----:B------:R0:W-:Y:S01]  /*1340*/  STG.E desc[UR4][R22.64], R7 ;  /* 0x0000000716007986 */ /* 0x0001e2000c101904 */
[----:B------:R-:W-:Y:S02]  /*1350*/  PLOP3.LUT P0, PT, PT, PT, PT, 0x8, 0x80 ;  /* 0x000000000080781c */ /* 0x000fe40003f0e170 */
[----:B------:R-:W-:Y:S01]  /*1360*/  IADD3 R6, PT, PT, R6, 0x8, RZ ;  /* 0x0000000806067810 */ /* 0x000fe20007ffe0ff */
[----:B--2---:R-:W-:Y:S01]  /*1370*/  FMUL R27, R17, UR6 ;  /* 0x00000006111b7c20 */ /* 0x004fe20008400000 */
[----:B----4-:R-:W-:-:S03]  /*1380*/  FMUL R2, R21, UR6 ;  /* 0x0000000615027c20 */ /* 0x010fc60008400000 */
[----:B------:R-:W-:Y:S01]  /*1390*/  FFMA R27, R14, UR8, R27 ;  /* 0x000000080e1b7c23 */ /* 0x000fe2000800001b */
[----:B------:R-:W-:-:S03]  /*13a0*/  FFMA R5, R17, UR8, R2 ;  /* 0x0000000811057c23 */ /* 0x000fc60008000002 */
[----:B------:R-:W-:Y:S01]  /*13b0*/  FFMA R3, R4, UR6, R27 ;  /* 0x0000000604037c23 */ /* 0x000fe2000800001b */
[----:B------:R-:W-:Y:S01]  /*13c0*/  FFMA R19, R14, UR6, R5 ;  /* 0x000000060e137c23 */ /* 0x000fe20008000005 */
[----:B------:R-:W-:-:S04]  /*13d0*/  IMAD.WIDE R4, R0, 0x4, R8 ;  /* 0x0000000400047825 */ /* 0x000fc800078e0208 */
[C---:B------:R-:W-:Y:S01]  /*13e0*/  FFMA R14, R20.reuse, UR9, R15 ;  /* 0x00000009140e7c23 */ /* 0x040fe2000800000f */
[----:B------:R-:W-:Y:S01]  /*13f0*/  FFMA R15, R20, UR7, R3 ;  /* 0x00000007140f7c23 */ /* 0x000fe20008000003 */
[----:B------:R-:W-:-:S04]  /*1400*/  IMAD.WIDE R26, R0, 0x4, R22 ;  /* 0x00000004001a7825 */ /* 0x000fc800078e0216 */
[C---:B------:R-:W-:Y:S01]  /*1410*/  FFMA R28, R14.reuse, UR7, R19 ;  /* 0x000000070e1c7c23 */ /* 0x040fe20008000013 */
[----:B------:R-:W-:Y:S01]  /*1420*/  FFMA R15, R14, UR9, R15 ;  /* 0x000000090e0f7c23 */ /* 0x000fe2000800000f */
[----:B------:R-:W-:-:S04]  /*1430*/  IMAD.WIDE R2, R0, 0x4, R4 ;  /* 0x0000000400027825 */ /* 0x000fc800078e0204 */
[----:B------:R-:W-:-:S04]  /*1440*/  IMAD.WIDE R18, R0, 0x4, R26 ;  /* 0x0000000400127825 */ /* 0x000fc800078e021a */
[----:B0-----:R-:W-:Y:S01]  /*1450*/  FFMA R7, R15, UR9, R28 ;  /* 0x000000090f077c23 */ /* 0x001fe2000800001c */
[----:B------:R3:W-:Y:S01]  /*1460*/  STG.E desc[UR4][R26.64], R24 ;  /* 0x000000181a007986 */ /* 0x0007e2000c101904 */
[----:B------:R-:W-:-:S03]  /*1470*/  IMAD.WIDE R28, R0, 0x4, R2 ;  /* 0x00000004001c7825 */ /* 0x000fc600078e0202 */
[----:B------:R3:W-:Y:S04]  /*1480*/  STG.E desc[UR4][R18.64], R16 ;  /* 0x0000001012007986 */ /* 0x0007e8000c101904 */
[----:B------:R3:W-:Y:S04]  /*1490*/  STG.E desc[UR4][R8.64], R20 ;  /* 0x0000001408007986 */ /* 0x0007e8000c101904 */
[----:B------:R3:W-:Y:S04]  /*14a0*/  STG.E desc[UR4][R4.64], R14 ;  /* 0x0000000e04007986 */ /* 0x0007e8000c101904 */
[----:B------:R3:W-:Y:S04]  /*14b0*/  STG.E desc[UR4][R2.64], R15 ;  /* 0x0000000f02007986 */ /* 0x0007e8000c101904 */
[----:B------:R3:W-:Y:S01]  /*14c0*/  STG.E desc[UR4][R28.64], R7 ;  /* 0x000000071c007986 */ /* 0x0007e2000c101904 */
[----:B------:R-:W-:-:S07]  /*14d0*/  LEA R23, R0, R25, 0x2 ;  /* 0x0000001900177211 */ /* 0x000fce00078e10ff */
.L_x_8:
[----:B------:R-:W-:-:S13]  /*14e0*/  ISETP.NE.OR P0, PT, R6, RZ, P0 ;  /* 0x000000ff0600720c */ /* 0x000fda0000705670 */
[----:B012---:R-:W-:Y:S05]  /*14f0*/  @!P0 EXIT ;  /* 0x000000000000894d */ /* 0x007fea0003800000 */
.L_x_5:
[----:B0--3--:R-:W-:-:S05]  /*1500*/  IMAD.WIDE R2, R23, 0x4, R10 ;  /* 0x0000000417027825 */ /* 0x009fca00078e020a */
[----:B------:R-:W0:Y:S01]  /*1510*/  LDG.E.CONSTANT R14, desc[UR4][R2.64] ;  /* 0x00000004020e7981 */ /* 0x000e22000c1e9900 */
[----:B------:R-:W-:-:S05]  /*1520*/  IMAD.WIDE R18, R0, 0x4, R2 ;  /* 0x0000000400127825 */ /* 0x000fca00078e0202 */
[----:B------:R-:W3:Y:S01]  /*1530*/  LDG.E.CONSTANT R16, desc[UR4][R18.64] ;  /* 0x0000000412107981 */ /* 0x000ee2000c1e9900 */
[----:B------:R-:W-:-:S04]  /*1540*/  IMAD.WIDE R4, R0, 0x4, R18 ;  /* 0x0000000400047825 */ /* 0x000fc800078e0212 */
[----:B0-----:R-:W-:-:S04]  /*1550*/  FMUL R8, R14, UR10 ;  /* 0x0000000a0e087c20 */ /* 0x001fc80008400000 */
[----:B--2---:R-:W-:Y:S01]  /*1560*/  FFMA R20, R21, UR12, R8 ;  /* 0x0000000c15147c23 */ /* 0x004fe20008000008 */
[----:B------:R-:W-:-:S04]  /*1570*/  IMAD.WIDE R8, R0, 0x4, R4 ;  /* 0x0000000400087825 */ /* 0x000fc800078e0204 */
[----:B---3--:R-:W-:Y:S01]  /*1580*/  FMUL R25, R16, UR10 ;  /* 0x0000000a10197c20 */ /* 0x008fe20008400000 */
[----:B------:R-:W-:-:S03]  /*1590*/  FFMA R20, R17, UR10, R20 ;  /* 0x0000000a11147c23 */ /* 0x000fc60008000014 */
[----:B------:R-:W-:Y:S01]  /*15a0*/  FFMA R22, R14, UR12, R25 ;  /* 0x0000000c0e167c23 */ /* 0x000fe20008000019 */
[----:B------:R0:W2:Y:S03]  /*15b0*/  LDG.E.CONSTANT R17, desc[UR4][R4.64] ;  /* 0x0000000404117981 */ /* 0x0000a6000c1e9900 */
[----:B------:R-:W-:Y:S02]  /*15c0*/  FFMA R22, R21, UR10, R22 ;  /* 0x0000000a15167c23 */ /* 0x000fe40008000016 */
[----:B------:R3:W4:Y:S01]  /*15d0*/  LDG.E.CONSTANT R21, desc[UR4][R8.64] ;  /* 0x0000000408157981 */ /* 0x000722000c1e9900 */
[----:B------:R-:W-:-:S04]  /*15e0*/  IMAD.WIDE R2, R23, 0x4, R12 ;  /* 0x0000000417027825 */ /* 0x000fc800078e020c */
[----:B-1----:R-:W-:Y:S01]  /*15f0*/  FFMA R20, R15, UR11, R20 ;  /* 0x0000000b0f147c23 */ /* 0x002fe20008000014 */
[C---:B------:R-:W-:Y:S01]  /*1600*/  FFMA R22, R7.reuse, UR11, R22 ;  /* 0x0000000b07167c23 */ /* 0x040fe20008000016 */
[----:B------:R-:W-:Y:S02]  /*1610*/  IADD3 R6, PT, PT, R6, 0x4, RZ ;  /* 0x0000000406067810 */ /* 0x000fe40007ffe0ff */
[----:B------:R-:W-:Y:S01]  /*1620*/  FFMA R25, R7, UR13, R20 ;  /* 0x0000000d07197c23 */ /* 0x000fe20008000014 */
[----:B0-----:R-:W-:Y:S01]  /*1630*/  IMAD.WIDE R4, R0, 0x4, R2 ;  /* 0x0000000400047825 */ /* 0x001fe200078e0202 */
[----:B------:R-:W-:-:S03]  /*1640*/  ISETP.NE.AND P0, PT, R6, RZ, PT ;  /* 0x000000ff0600720c */ /* 0x000fc60003f05270 */
[----:B------:R-:W-:Y:S01]  /*1650*/  FFMA R27, R25, UR13, R22 ;  /* 0x0000000d191b7c23 */ /* 0x000fe20008000016 */
[----:B------:R0:W-:Y:S01]  /*1660*/  STG.E desc[UR4][R2.64], R25 ;  /* 0x0000001902007986 */ /* 0x0001e2000c101904 */
[C---:B------:R-:W-:Y:S01]  /*1670*/  LEA R23, R0.reuse, R23, 0x2 ;  /* 0x0000001700177211 */ /* 0x040fe200078e10ff */
[----:B---3--:R-:W-:Y:S02]  /*1680*/  IMAD.WIDE R8, R0, 0x4, R4 ;  /* 0x0000000400087825 */ /* 0x008fe400078e0204 */
[----:B------:R0:W-:Y:S02]  /*1690*/  STG.E desc[UR4][R4.64], R27 ;  /* 0x0000001b04007986 */ /* 0x0001e4000c101904 */
[----:B--2---:R-:W-:-:S04]  /*16a0*/  FMUL R19, R17, UR10 ;  /* 0x0000000a11137c20 */ /* 0x004fc80008400000 */
[----:B------:R-:W-:Y:S01]  /*16b0*/  FFMA R19, R16, UR12, R19 ;  /* 0x0000000c10137c23 */ /* 0x000fe20008000013 */
[----:B----4-:R-:W-:-:S03]  /*16c0*/  FMUL R18, R21, UR10 ;  /* 0x0000000a15127c20 */ /* 0x010fc60008400000 */
[----:B------:R-:W-:Y:S01]  /*16d0*/  FFMA R14, R14, UR10, R19 ;  /* 0x0000000a0e0e7c23 */ /* 0x000fe20008000013 */
[----:B------:R-:W-:Y:S01]  /*16e0*/  FFMA R7, R17, UR12, R18 ;  /* 0x0000000c11077c23 */ /* 0x000fe20008000012 */
[----:B------:R-:W-:-:S04]  /*16f0*/  IMAD.WIDE R18, R0, 0x4, R8 ;  /* 0x0000000400127825 */ /* 0x000fc800078e0208 */
[----:B------:R-:W-:Y:S01]  /*1700*/  FFMA R14, R25, UR11, R14 ;  /* 0x0000000b190e7c23 */ /* 0x000fe2000800000e */
[----:B------:R-:W-:-:S03]  /*1710*/  FFMA R16, R16, UR10, R7 ;  /* 0x0000000a10107c23 */ /* 0x000fc60008000007 */
[C---:B------:R-:W-:Y:S01]  /*1720*/  FFMA R15, R27.reuse, UR13, R14 ;  /* 0x0000000d1b0f7c23 */ /* 0x040fe2000800000e */
[----:B------:R-:W-:-:S04]  /*1730*/  FFMA R16, R27, UR11, R16 ;  /* 0x0000000b1b107c23 */ /* 0x000fc80008000010 */
[----:B------:R-:W-:Y:S01]  /*1740*/  FFMA R7, R15, UR13, R16 ;  /* 0x0000000d0f077c23 */ /* 0x000fe20008000010 */
[----:B------:R0:W-:Y:S04]  /*1750*/  STG.E desc[UR4][R8.64], R15 ;  /* 0x0000000f08007986 */ /* 0x0001e8000c101904 */
[----:B------:R0:W-:Y:S01]  /*1760*/  STG.E desc[UR4][R18.64], R7 ;  /* 0x0000000712007986 */ /* 0x0001e2000c101904 */
[----:B------:R-:W-:Y:S05]  /*1770*/  @P0 BRA `(.L_x_5) ;  /* 0xfffffffc00600947 */ /* 0x000fea000383ffff */
[----:B------:R-:W-:Y:S05]  /*1780*/  EXIT ;  /* 0x000000000000794d */ /* 0x000fea0003800000 */
.L_x_9:
[----:B------:R-:W-:-:S00]  /*1790*/  BRA `(.L_x_9) ;  /* 0xfffffffc00fc7947 */ /* 0x000fc0000383ffff */
[----:B------:R-:W-:-:S00]  /*17a0*/  NOP ;  /* 0x0000000000007918 */ /* 0x000fc00000000000 */
        /* <DEDUP_REMOVED lines=13> */
.L_x_18:


//--------------------- .text.highpass2_batch_f32 --------------------------
	.section	.text.highpass2_batch_f32,"ax",@progbits
	.align	128
        .global         highpass2_batch_f32
        .type           highpass2_batch_f32,@function
        .size           highpass2_batch_f32,(.L_x_19 - highpass2_batch_f32)
        .other          highpass2_batch_f32,@"STO_CUDA_ENTRY STV_DEFAULT"
highpass2_batch_f32:
.text.highpass2_batch_f32:
[----:B------:R-:W-:Y:S01]  /*0000*/  LDC R1, c[0x0][0x37c] ;  /* 0x0000df00ff017b82 */ /* 0x000fe20000000800 */
[----:B------:R-:W0:Y:S07]  /*0010*/  S2R R3, SR_CTAID.X ;  /* 0x0000000000037919 */ /* 0x000e2e0000002500 */
[----:B------:R-:W0:Y:S02]  /*0020*/  LDC.64 R14, c[0x0][0x3b0] ;  /* 0x0000ec00ff0e7b82 */ /* 0x000e240000000a00 */
[----:B0-----:R-:W-:-:S04]  /*0030*/  ISETP.GE.AND P0, PT, R3, R15, PT ;  /* 0x0000000f0300720c */ /* 0x001fc80003f06270 */
[----:B------:R-:W-:-:S13]  /*0040*/  ISETP.LT.OR P0, PT, R14, 0x1, P0 ;  /* 0x000000010e00780c */ /* 0x000fda0000701670 */
[----:B------:R-:W-:Y:S05]  /*0050*/  @P0 EXIT ;  /* 0x000000000000094d */ /* 0x000fea0003800000 */
[----:B------:R-:W0:Y:S01]  /*0060*/  S2R R9, SR_TID.X ;  /* 0x0000000000097919 */ /* 0x000e220000002100 */
[----:B------:R-:W1:Y:S01]  /*0070*/  LDC R15, c[0x0][0x3b8] ;  /* 0x0000ee00ff0f7b82 */ /* 0x000e620000000800 */
[----:B------:R-:W2:Y:S01]  /*0080*/  LDCU UR6, c[0x0][0x3b8] ;  /* 0x00007700ff0677ac */ /* 0x000ea20008000800 */
[----:B------:R-:W-:Y:S01]  /*0090*/  BSSY.RECONVERGENT B0, `(.L_x_10) ;  /* 0x000000f000007945 */ /* 0x000fe20003800200 */
[----:B------:R-:W3:Y:S01]  /*00a0*/  LDCU.64 UR8, c[0x0][0x358] ;  /* 0x00006b00ff0877ac */ /* 0x000ee20008000a00 */
[-C--:B-1----:R-:W-:Y:S02]  /*00b0*/  ISETP.GE.U32.AND P0, PT, R15, R14.reuse, PT ;  /* 0x0000000e0f00720c */ /* 0x082fe40003f06070 */
[C---:B0-----:R-:W-:Y:S02]  /*00c0*/  ISETP.GE.U32.AND P1, PT, R9.reuse, R14, PT ;  /* 0x0000000e0900720c */ /* 0x041fe40003f26070 */
[----:B------:R-:W-:-:S11]  /*00d0*/  ISETP.NE.OR P0, PT, R9, RZ, P0 ;  /* 0x000000ff0900720c */ /* 0x000fd60000705670 */
[----:B--23--:R-:W-:Y:S05]  /*00e0*/  @P1 BRA `(.L_x_11) ;  /* 0x0000000000241947 */ /* 0x00cfea0003800000 */
[----:B------:R-:W0:Y:S01]  /*00f0*/  LDC R0, c[0x0][0x360] ;  /* 0x0000d800ff007b82 */ /* 0x000e220000000800 */
[----:B------:R-:W-:-:S07]  /*0100*/  MOV R11, 0x7fffffff ;  /* 0x7fffffff000b7802 */ /* 0x000fce0000000f00 */
[----:B------:R-:W1:Y:S02]  /*0110*/  LDC.64 R6, c[0x0][0x3c0] ;  /* 0x0000f000ff067b82 */ /* 0x000e640000000a00 */
.L_x_12:
[----:B--2---:R-:W-:Y:S01]  /*0120*/  IMAD R5, R3, R14, R9 ;  /* 0x0000000e03057224 */ /* 0x004fe200078e0209 */
[----:B0-----:R-:W-:-:S03]  /*0130*/  IADD3 R9, PT, PT, R0, R9, RZ ;  /* 0x0000000900097210 */ /* 0x001fc60007ffe0ff */
[----:B-1----:R-:W-:Y:S01]  /*0140*/  IMAD.WIDE R4, R5, 0x4, R6 ;  /* 0x0000000405047825 */ /* 0x002fe200078e0206 */
[----:B------:R-:W-:-:S04]  /*0150*/  ISETP.GE.AND P1, PT, R9, R14, PT ;  /* 0x0000000e0900720c */ /* 0x000fc80003f26270 */
[----:B------:R2:W-:Y:S09]  /*0160*/  STG.E desc[UR8][R4.64], R11 ;  /* 0x0000000b04007986 */ /* 0x0005f2000c101908 */
[----:B------:R-:W-:Y:S05]  /*0170*/  @!P1 BRA `(.L_x_12) ;  /* 0xfffffffc00e89947 */ /* 0x000fea000383ffff */
.L_x_11:
[----:B------:R-:W-:Y:S05]  /*0180*/  BSYNC.RECONVERGENT B0 ;  /* 0x0000000000007941 */ /* 0x000fea0003800200 */
.L_x_10:
[----:B------:R-:W-:Y:S06]  /*0190*/  BAR.SYNC.DEFER_BLOCKING 0x0 ;  /* 0x0000000000007b1d */ /* 0x000fec0000010000 */
[----:B------:R-:W-:Y:S05]  /*01a0*/  @P0 EXIT ;  /* 0x000000000000094d */ /* 0x000fea0003800000 */
[----:B------:R-:W0:Y:S08]  /*01b0*/  LDC.64 R12, c[0x0][0x380] ;  /* 0x0000e000ff0c7b82 */ /* 0x000e300000000a00 */
[----:B--2---:R-:W1:Y:S01]  /*01c0*/  LDC.64 R10, c[0x0][0x3c0] ;  /* 0x0000f000ff0a7b82 */ /* 0x004e620000000a00 */
[----:B0-----:R-:W-:-:S05]  /*01d0*/  IMAD.WIDE.U32 R24, R15, 0x4, R12 ;  /* 0x000000040f187825 */ /* 0x001fca00078e000c */
[----:B------:R-:W2:Y:S01]  /*01e0*/  LDG.E.CONSTANT R9, desc[UR8][R24.64] ;  /* 0x0000000818097981 */ /* 0x000ea2000c1e9900 */
[----:B------:R-:W-:Y:S01]  /*01f0*/  IADD3 R5, PT, PT, R15, 0x1, RZ ;  /* 0x000000010f057810 */ /* 0x000fe20007ffe0ff */
[----:B------:R-:W-:-:S03]  /*0200*/  IMAD R23, R3, R14, R15 ;  /* 0x0000000e03177224 */ /* 0x000fc600078e020f */
[----:B------:R-:W-:Y:S01]  /*0210*/  ISETP.GE.U32.AND P0, PT, R5, R14, PT ;  /* 0x0000000e0500720c */ /* 0x000fe20003f06070 */
[----:B-1----:R-:W-:-:S05]  /*0220*/  IMAD.WIDE.U32 R4, R23, 0x4, R10 ;  /* 0x0000000417047825 */ /* 0x002fca00078e000a */
[----:B--2---:R0:W-:Y:S07]  /*0230*/  STG.E desc[UR8][R4.64], R9 ;  /* 0x0000000904007986 */ /* 0x0041ee000c101908 */
[----:B------:R-:W-:Y:S05]  /*0240*/  @P0 EXIT ;  /* 0x000000000000094d */ /* 0x000fea0003800000 */
[----:B------:R-:W2:Y:S01]  /*0250*/  LDG.E.CONSTANT R22, desc[UR8][R24.64+0x4] ;  /* 0x0000040818167981 */ /* 0x000ea2000c1e9900 */
[----:B------:R-:W1:Y:S01]  /*0260*/  LDC.64 R6, c[0x0][0x390] ;  /* 0x0000e400ff067b82 */ /* 0x000e620000000a00 */
[----:B------:R-:W-:-:S04]  /*0270*/  IADD3 R8, PT, PT, R15, 0x2, RZ ;  /* 0x000000020f087810 */ /* 0x000fc80007ffe0ff */
[----:B------:R-:W-:-:S03]  /*0280*/  ISETP.GE.U32.AND P0, PT, R8, R14, PT ;  /* 0x0000000e0800720c */ /* 0x000fc60003f06070 */
[----:B------:R-:W3:Y:S08]  /*0290*/  LDC.64 R20, c[0x0][0x398] ;  /* 0x0000e600ff147b82 */ /* 0x000ef00000000a00 */
[----:B------:R-:W4:Y:S08]  /*02a0*/  LDC.64 R16, c[0x0][0x3a0] ;  /* 0x0000e800ff107b82 */ /* 0x000f300000000a00 */
[----:B------:R-:W5:Y:S01]  /*02b0*/  LDC.64 R18, c[0x0][0x3a8] ;  /* 0x0000ea00ff127b82 */ /* 0x000f620000000a00 */
[----:B-1----:R-:W-:-:S04]  /*02c0*/  IMAD.WIDE.U32 R6, R3, 0x4, R6 ;  /* 0x0000000403067825 */ /* 0x002fc800078e0006 */
[----:B---3--:R-:W-:-:S04]  /*02d0*/  IMAD.WIDE.U32 R20, R3, 0x4, R20 ;  /* 0x0000000403147825 */ /* 0x008fc800078e0014 */
[----:B----4-:R-:W-:-:S04]  /*02e0*/  IMAD.WIDE.U32 R16, R3, 0x4, R16 ;  /* 0x0000000403107825 */ /* 0x010fc800078e0010 */
[----:B-----5:R-:W-:Y:S01]  /*02f0*/  IMAD.WIDE.U32 R18, R3, 0x4, R18 ;  /* 0x0000000403127825 */ /* 0x020fe200078e0012 */
[----:B--2---:R1:W-:Y:S01]  /*0300*/  STG.E desc[UR8][R4.64+0x4], R22 ;  /* 0x0000041604007986 */ /* 0x0043e2000c101908 */
[----:B------:R-:W-:Y:S05]  /*0310*/  @P0 EXIT ;  /* 0x000000000000094d */ /* 0x000fea0003800000 */
[----:B------:R-:W5:Y:S04]  /*0320*/  LDG.E.CONSTANT R2, desc[UR8][R20.64] ;  /* 0x0000000814027981 */ /* 0x000f68000c1e9900 */
[----:B01----:R-:W5:Y:S04]  /*0330*/  LDG.E.CONSTANT R4, desc[UR8][R16.64] ;  /* 0x0000000810047981 */ /* 0x003f68000c1e9900 */
[----:B------:R-:W5:Y:S01]  /*0340*/  LDG.E.CONSTANT R5, desc[UR8][R18.64] ;  /* 0x0000000812057981 */ /* 0x000f62000c1e9900 */
[----:B------:R-:W-:-:S03]  /*0350*/  IADD3 R24, PT, PT, R14, -R15, RZ ;  /* 0x8000000f0e187210 */ /* 0x000fc60007ffe0ff */
[----:B------:R0:W5:Y:S01]  /*0360*/  LDG.E.CONSTANT R0, desc[UR8][R6.64] ;  /* 0x0000000806007981 */ /* 0x000162000c1e9900 */
[----:B------:R-:W-:-:S04]  /*0370*/  IADD3 R15, PT, PT, R24, -0x3, RZ ;  /* 0xfffffffd180f7810 */ /* 0x000fc80007ffe0ff */
[----:B------:R-:W-:Y:S02]  /*0380*/  ISETP.GE.U32.AND P0, PT, R15, 0x7, PT ;  /* 0x000000070f00780c */ /* 0x000fe40003f06070 */
[----:B------:R-:W-:Y:S02]  /*0390*/  MOV R15, R22 ;  /* 0x00000016000f7202 */ /* 0x000fe40000000f00 */
[----:B0-----:R-:W-:Y:S02]  /*03a0*/  IADD3 R6, PT, PT, R24, -0x2, RZ ;  /* 0xfffffffe18067810 */ /* 0x001fe40007ffe0ff */
[----:B------:R-:W-:Y:S02]  /*03b0*/  MOV R24, R15 ;  /* 0x0000000f00187202 */ /* 0x000fe40000000f00 */
[----:B------:R-:W-:Y:S02]  /*03c0*/  MOV R26, R9 ;  /* 0x00000009001a7202 */ /* 0x000fe40000000f00 */
[----:B------:R-:W-:-:S03]  /*03d0*/  LOP3.LUT R7, R6, 0x7, RZ, 0xc0, !PT ;  /* 0x0000000706077812 */ /* 0x000fc600078ec0ff */
[----:B------:R-:W-:Y:S05]  /*03e0*/  @!P0 BRA `(.L_x_13) ;  /* 0x00000004003c8947 */ /* 0x000fea0003800000 */
[----:B------:R-:W0:Y:S01]  /*03f0*/  LDC.64 R16, c[0x0][0x380] ;  /* 0x0000e000ff107b82 */ /* 0x000e220000000a00 */
[----:B------:R-:W1:Y:S01]  /*0400*/  LDCU.64 UR4, c[0x0][0x3c0] ;  /* 0x00007800ff0477ac */ /* 0x000e620008000a00 */
[----:B------:R-:W-:Y:S02]  /*0410*/  LOP3.LUT R22, R6, 0xfffffff8, RZ, 0xc0, !PT ;  /* 0xfffffff806167812 */ /* 0x000fe400078ec0ff */
[----:B------:R-:W-:Y:S02]  /*0420*/  IADD3 R23, PT, PT, R23, 0x2, RZ ;  /* 0x0000000217177810 */ /* 0x000fe40007ffe0ff */
[----:B------:R-:W-:Y:S02]  /*0430*/  MOV R24, R15 ;  /* 0x0000000f00187202 */ /* 0x000fe40000000f00 */
[----:B------:R-:W-:Y:S02]  /*0440*/  MOV R26, R9 ;  /* 0x00000009001a7202 */ /* 0x000fe40000000f00 */
[----:B------:R-:W-:Y:S01]  /*0450*/  IADD3 R22, PT, PT, -R22, RZ, RZ ;  /* 0x000000ff16167210 */ /* 0x000fe20007ffe1ff */
[----:B-1----:R-:W-:-:S04]  /*0460*/  UIADD3 UR4, UP0, UPT, UR4, 0x10, URZ ;  /* 0x0000001004047890 */ /* 0x002fc8000ff1e0ff */
[----:B------:R-:W-:Y:S01]  /*0470*/  UIADD3.X UR5, UPT, UPT, URZ, UR5, URZ, UP0, !UPT ;  /* 0x00000005ff057290 */ /* 0x000fe200087fe4ff */
[----:B0-----:R-:W-:-:S04]  /*0480*/  IADD3 R16, P0, PT, R16, 0x10, RZ ;  /* 0x0000001010107810 */ /* 0x001fc80007f1e0ff */
[----:B------:R-:W-:-:S09]  /*0490*/  IADD3.X R17, PT, PT, RZ, R17, RZ, P0, !PT ;  /* 0x00000011ff117210 */ /* 0x000fd200007fe4ff */
.L_x_14:
[----:B------:R-:W-:-:S05]  /*04a0*/  IMAD.WIDE R18, R8, 0x4, R16 ;  /* 0x0000000408127825 */ /* 0x000fca00078e0210 */
[----:B-1----:R-:W2:Y:S04]  /*04b0*/  LDG.E.CONSTANT R21, desc[UR8][R18.64+-0x10] ;  /* 0xfffff00812157981 */ /* 0x002ea8000c1e9900 */
[----:B------:R-:W3:Y:S04]  /*04c0*/  LDG.E.CONSTANT R25, desc[UR8][R18.64+-0xc] ;  /* 0xfffff40812197981 */ /* 0x000ee8000c1e9900 */
[----:B------:R-:W4:Y:S04]  /*04d0*/  LDG.E.CONSTANT R29, desc[UR8][R18.64+-0x4] ;  /* 0xfffffc08121d7981 */ /* 0x000f28000c1e9900 */
[----:B------:R-:W4:Y:S01]  /*04e0*/  LDG.E.CONSTANT R27, desc[UR8][R18.64+-0x8] ;  /* 0xfffff808121b7981 */ /* 0x000f22000c1e9900 */
[----:B--2--5:R-:W-:-:S04]  /*04f0*/  FMUL R20, R0, R21 ;  /* 0x0000001500147220 */ /* 0x024fc80000400000 */
[----:B------:R-:W-:-:S04]  /*0500*/  FFMA R20, R2, R24, R20 ;  /* 0x0000001802147223 */ /* 0x000fc80000000014 */
[----:B------:R-:W-:-:S04]  /*0510*/  FFMA R20, R0, R26, R20 ;  /* 0x0000001a00147223 */ /* 0x000fc80000000014 */
[----:B------:R-:W-:Y:S01]  /*0520*/  FFMA R9, R5, R9, R20 ;  /* 0x0000000905097223 */ /* 0x000fe20000000014 */
[----:B---3--:R-:W-:-:S04]  /*0530*/  FMUL R20, R0, R25 ;  /* 0x0000001900147220 */ /* 0x008fc80000400000 */
[----:B------:R-:W-:Y:S01]  /*0540*/  FFMA R20, R2, R21, R20 ;  /* 0x0000001502147223 */ /* 0x000fe20000000014 */
[----:B------:R-:W-:-:S03]  /*0550*/  FFMA R9, R4, R15, R9 ;  /* 0x0000000f04097223 */ /* 0x000fc60000000009 */
[----:B------:R-:W-:-:S04]  /*0560*/  FFMA R20, R0, R24, R20 ;  /* 0x0000001800147223 */ /* 0x000fc80000000014 */
[----:B------:R-:W-:-:S04]  /*0570*/  FFMA R15, R5, R15, R20 ;  /* 0x0000000f050f7223 */ /* 0x000fc80000000014 */
[----:B------:R-:W-:Y:S01]  /*0580*/  FFMA R26, R4, R9, R15 ;  /* 0x00000009041a7223 */ /* 0x000fe2000000000f */
[----:B----4-:R-:W-:-:S04]  /*0590*/  FMUL R15, R0, R29 ;  /* 0x0000001d000f7220 */ /* 0x010fc80000400000 */
[----:B------:R-:W-:-:S04]  /*05a0*/  FFMA R15, R2, R27, R15 ;  /* 0x0000001b020f7223 */ /* 0x000fc8000000000f */
[C---:B------:R-:W-:Y:S02]  /*05b0*/  FFMA R28, R0.reuse, R25, R15 ;  /* 0x00000019001c7223 */ /* 0x040fe4000000000f */
[----:B------:R-:W2:Y:S01]  /*05c0*/  LDG.E.CONSTANT R15, desc[UR8][R18.64] ;  /* 0x00000008120f7981 */ /* 0x000ea2000c1e9900 */
[----:B------:R-:W-:-:S04]  /*05d0*/  FMUL R20, R0, R27 ;  /* 0x0000001b00147220 */ /* 0x000fc80000400000 */
[----:B------:R-:W-:-:S04]  /*05e0*/  FFMA R20, R2, R25, R20 ;  /* 0x0000001902147223 */ /* 0x000fc80000000014 */
[----:B------:R-:W-:Y:S01]  /*05f0*/  FFMA R24, R0, R21, R20 ;  /* 0x0000001500187223 */ /* 0x000fe20000000014 */
[----:B------:R-:W-:Y:S02]  /*0600*/  MOV R20, UR4 ;  /* 0x0000000400147c02 */ /* 0x000fe40008000f00 */
[----:B------:R-:W-:Y:S01]  /*0610*/  MOV R21, UR5 ;  /* 0x0000000500157c02 */ /* 0x000fe20008000f00 */
[----:B------:R-:W-:Y:S02]  /*0620*/  FFMA R24, R5, R9, R24 ;  /* 0x0000000905187223 */ /* 0x000fe40000000018 */
[----:B------:R-:W-:-:S04]  /*0630*/  IMAD.WIDE R20, R23, 0x4, R20 ;  /* 0x0000000417147825 */ /* 0x000fc800078e0214 */
[-C--:B------:R-:W-:Y:S01]  /*0640*/  FFMA R25, R4, R26.reuse, R24 ;  /* 0x0000001a04197223 */ /* 0x080fe20000000018 */
[----:B------:R-:W-:Y:S01]  /*0650*/  FFMA R24, R5, R26, R28 ;  /* 0x0000001a05187223 */ /* 0x000fe2000000001c */
[----:B------:R0:W-:Y:S01]  /*0660*/  STG.E desc[UR8][R20.64+-0x10], R9 ;  /* 0xfffff00914007986 */ /* 0x0001e2000c101908 */
[----:B--2---:R-:W-:-:S04]  /*0670*/  FMUL R28, R0, R15 ;  /* 0x0000000f001c7220 */ /* 0x004fc80000400000 */
[----:B0-----:R-:W-:-:S04]  /*0680*/  FFMA R9, R2, R29, R28 ;  /* 0x0000001d02097223 */ /* 0x001fc8000000001c */
[----:B------:R-:W-:Y:S02]  /*0690*/  FFMA R28, R0, R27, R9 ;  /* 0x0000001b001c7223 */ /* 0x000fe40000000009 */
[----:B------:R-:W2:Y:S01]  /*06a0*/  LDG.E.CONSTANT R9, desc[UR8][R18.64+0x4] ;  /* 0x0000040812097981 */ /* 0x000ea2000c1e9900 */
[----:B------:R-:W-:-:S03]  /*06b0*/  FFMA R27, R4, R25, R24 ;  /* 0x00000019041b7223 */ /* 0x000fc60000000018 */
[----:B------:R0:W-:Y:S01]  /*06c0*/  STG.E desc[UR8][R20.64+-0xc], R26 ;  /* 0xfffff41a14007986 */ /* 0x0001e2000c101908 */
[----:B------:R-:W-:-:S03]  /*06d0*/  FFMA R28, R5, R25, R28 ;  /* 0x00000019051c7223 */ /* 0x000fc6000000001c */
[----:B0-----:R-:W3:Y:S01]  /*06e0*/  LDG.E.CONSTANT R26, desc[UR8][R18.64+0x8] ;  /* 0x00000808121a7981 */ /* 0x001ee2000c1e9900 */
[----:B--2---:R-:W-:-:S04]  /*06f0*/  FMUL R24, R0, R9 ;  /* 0x0000000900187220 */ /* 0x004fc80000400000 */
[----:B------:R-:W-:-:S04]  /*0700*/  FFMA R24, R2, R15, R24 ;  /* 0x0000000f02187223 */ /* 0x000fc80000000018 */
[----:B------:R-:W-:Y:S01]  /*0710*/  FFMA R24, R0, R29, R24 ;  /* 0x0000001d00187223 */ /* 0x000fe20000000018 */
[----:B------:R-:W-:-:S03]  /*0720*/  FFMA R29, R4, R27, R28 ;  /* 0x0000001b041d7223 */ /* 0x000fc6000000001c */
[----:B------:R-:W-:Y:S02]  /*0730*/  FFMA R28, R5, R27, R24 ;  /* 0x0000001b051c7223 */ /* 0x000fe40000000018 */
[----:B------:R-:W2:Y:S04]  /*0740*/  LDG.E.CONSTANT R24, desc[UR8][R18.64+0xc] ;  /* 0x00000c0812187981 */ /* 0x000ea8000c1e9900 */
[----:B------:R3:W-:Y:S02]  /*0750*/  STG.E desc[UR8][R20.64+-0x8], R25 ;  /* 0xfffff81914007986 */ /* 0x0007e4000c101908 */
[----:B---3--:R-:W-:-:S04]  /*0760*/  FMUL R25, R0, R26 ;  /* 0x0000001a00197220 */ /* 0x008fc80000400000 */
[----:B------:R-:W-:-:S04]  /*0770*/  FFMA R25, R2, R9, R25 ;  /* 0x0000000902197223 */ /* 0x000fc80000000019 */
[----:B------:R-:W-:Y:S01]  /*0780*/  FFMA R15, R0, R15, R25 ;  /* 0x0000000f000f7223 */ /* 0x000fe20000000019 */
[----:B------:R0:W-:Y:S01]  /*0790*/  STG.E desc[UR8][R20.64+-0x4], R27 ;  /* 0xfffffc1b14007986 */ /* 0x0001e2000c101908 */
[----:B------:R-:W-:-:S03]  /*07a0*/  IADD3 R22, PT, PT, R22, 0x8, RZ ;  /* 0x0000000816167810 */ /* 0x000fc60007ffe0ff */
[----:B------:R1:W-:Y:S01]  /*07b0*/  STG.E desc[UR8][R20.64], R29 ;  /* 0x0000001d14007986 */ /* 0x0003e2000c101908 */
[----:B------:R-:W-:Y:S01]  /*07c0*/  ISETP.NE.AND P0, PT, R22, RZ, PT ;  /* 0x000000ff1600720c */ /* 0x000fe20003f05270 */
[----:B------:R-:W-:Y:S01]  /*07d0*/  UIADD3 UR6, UPT, UPT, UR6, 0x8, URZ ;  /* 0x0000000806067890 */ /* 0x000fe2000fffe0ff */
[----:B------:R-:W-:Y:S02]  /*07e0*/  IADD3 R8, PT, PT, R8, 0x8, RZ ;  /* 0x0000000808087810 */ /* 0x000fe40007ffe0ff */
[----:B------:R-:W-:Y:S01]  /*07f0*/  IADD3 R23, PT, PT, R23, 0x8, RZ ;  /* 0x0000000817177810 */ /* 0x000fe20007ffe0ff */
[----:B--2---:R-:W-:-:S04]  /*0800*/  FMUL R25, R0, R24 ;  /* 0x0000001800197220 */ /* 0x004fc80000400000 */
[----:B0-----:R-:W-:Y:S01]  /*0810*/  FFMA R27, R2, R26, R25 ;  /* 0x0000001a021b7223 */ /* 0x001fe20000000019 */
[-C--:B------:R-:W-:Y:S01]  /*0820*/  FFMA R25, R4, R29.reuse, R28 ;  /* 0x0000001d04197223 */ /* 0x080fe2000000001c */
[C---:B------:R-:W-:Y:S02]  /*0830*/  FFMA R28, R5.reuse, R29, R15 ;  /* 0x0000001d051c7223 */ /* 0x040fe4000000000f */
[----:B------:R-:W-:Y:S02]  /*0840*/  FFMA R27, R0, R9, R27 ;  /* 0x00000009001b7223 */ /* 0x000fe4000000001b */
[-C--:B------:R-:W-:Y:S02]  /*0850*/  FFMA R9, R4, R25.reuse, R28 ;  /* 0x0000001904097223 */ /* 0x080fe4000000001c */
[----:B------:R-:W-:-:S04]  /*0860*/  FFMA R18, R5, R25, R27 ;  /* 0x0000001905127223 */ /* 0x000fc8000000001b */
[----:B------:R-:W-:Y:S01]  /*0870*/  FFMA R15, R4, R9, R18 ;  /* 0x00000009040f7223 */ /* 0x000fe20000000012 */
[----:B------:R1:W-:Y:S04]  /*0880*/  STG.E desc[UR8][R20.64+0x4], R25 ;  /* 0x0000041914007986 */ /* 0x0003e8000c101908 */
[----:B------:R1:W-:Y:S04]  /*0890*/  STG.E desc[UR8][R20.64+0x8], R9 ;  /* 0x0000080914007986 */ /* 0x0003e8000c101908 */
[----:B------:R1:W-:Y:S01]  /*08a0*/  STG.E desc[UR8][R20.64+0xc], R15 ;  /* 0x00000c0f14007986 */ /* 0x0003e2000c101908 */
[----:B------:R-:W-:Y:S05]  /*08b0*/  @P0 BRA `(.L_x_14) ;  /* 0xfffffff800f80947 */ /* 0x000fea000383ffff */
[----:B------:R-:W-:-:S06]  /*08c0*/  UIADD3 UR4, UPT, UPT, UR6, 0x2, URZ ;  /* 0x0000000206047890 */ /* 0x000fcc000fffe0ff */
[----:B------:R-:W-:-:S07]  /*08d0*/  MOV R8, UR4 ;  /* 0x0000000400087c02 */ /* 0x000fce0008000f00 */
.L_x_13:
[----:B------:R-:W-:-:S13]  /*08e0*/  ISETP.NE.AND P0, PT, R7, RZ, PT ;  /* 0x000000ff0700720c */ /* 0x000fda0003f05270 */
[----:B------:R-:W-:Y:S05]  /*08f0*/  @!P0 EXIT ;  /* 0x000000000000894d */ /* 0x000fea0003800000 */
[----:B------:R-:W-:Y:S02]  /*0900*/  ISETP.GE.U32.AND P0, PT, R7, 0x4, PT ;  /* 0x000000040700780c */ /* 0x000fe40003f06070 */
[----:B-1----:R-:W-:-:S04]  /*0910*/  LOP3.LUT R20, R6, 0x3, RZ, 0xc0, !PT ;  /* 0x0000000306147812 */ /* 0x002fc800078ec0ff */
[----:B------:R-:W-:-:S07]  /*0920*/  ISETP.NE.AND P1, PT, R20, RZ, PT ;  /* 0x000000ff1400720c */ /* 0x000fce0003f25270 */
[----:B------:R-:W-:Y:S06]  /*0930*/  @!P0 BRA `(.L_x_15) ;  /* 0x0000000000808947 */ /* 0x000fec0003800000 */
[----:B------:R-:W-:-:S05]  /*0940*/  IMAD.WIDE R16, R8, 0x4, R12 ;  /* 0x0000000408107825 */ /* 0x000fca00078e020c */
[----:B------:R-:W2:Y:S04]  /*0950*/  LDG.E.CONSTANT R19, desc[UR8][R16.64] ;  /* 0x0000000810137981 */ /* 0x000ea8000c1e9900 */
[----:B------:R-:W3:Y:S01]  /*0960*/  LDG.E.CONSTANT R7, desc[UR8][R16.64+0x4] ;  /* 0x0000040810077981 */ /* 0x000ee2000c1e9900 */
[C---:B--2--5:R-:W-:Y:S01]  /*0970*/  FMUL R21, R0.reuse, R19 ;  /* 0x0000001300157220 */ /* 0x064fe20000400000 */
[----:B---3--:R-:W-:-:S03]  /*0980*/  FMUL R18, R0, R7 ;  /* 0x0000000700127220 */ /* 0x008fc60000400000 */
[C---:B------:R-:W-:Y:S01]  /*0990*/  FFMA R21, R2.reuse, R24, R21 ;  /* 0x0000001802157223 */ /* 0x040fe20000000015 */
[----:B------:R-:W-:-:S03]  /*09a0*/  FFMA R23, R2, R19, R18 ;  /* 0x0000001302177223 */ /* 0x000fc60000000012 */
[C---:B------:R-:W-:Y:S02]  /*09b0*/  FFMA R18, R0.reuse, R26, R21 ;  /* 0x0000001a00127223 */ /* 0x040fe40000000015 */
[----:B------:R-:W2:Y:S01]  /*09c0*/  LDG.E.CONSTANT R26, desc[UR8][R16.64+0x8] ;  /* 0x00000808101a7981 */ /* 0x000ea2000c1e9900 */
[----:B------:R-:W-:-:S03]  /*09d0*/  FFMA R22, R0, R24, R23 ;  /* 0x0000001800167223 */ /* 0x000fc60000000017 */
[----:B------:R0:W3:Y:S01]  /*09e0*/  LDG.E.CONSTANT R24, desc[UR8][R16.64+0xc] ;  /* 0x00000c0810187981 */ /* 0x0000e2000c1e9900 */
[C---:B------:R-:W-:Y:S01]  /*09f0*/  FFMA R21, R5.reuse, R9, R18 ;  /* 0x0000000905157223 */ /* 0x040fe20000000012 */
[----:B------:R-:W-:-:S03]  /*0a00*/  FFMA R9, R5, R15, R22 ;  /* 0x0000000f05097223 */ /* 0x000fc60000000016 */
[----:B------:R-:W-:Y:S01]  /*0a10*/  FFMA R21, R4, R15, R21 ;  /* 0x0000000f04157223 */ /* 0x000fe20000000015 */
[----:B0-----:R-:W-:Y:S01]  /*0a20*/  IMAD R17, R3, R14, R8 ;  /* 0x0000000e03117224 */ /* 0x001fe200078e0208 */
[----:B------:R-:W-:-:S03]  /*0a30*/  IADD3 R8, PT, PT, R8, 0x4, RZ ;  /* 0x0000000408087810 */ /* 0x000fc60007ffe0ff */
[----:B------:R-:W-:-:S05]  /*0a40*/  IMAD.WIDE R16, R17, 0x4, R10 ;  /* 0x0000000411107825 */ /* 0x000fca00078e020a */
[----:B------:R0:W-:Y:S01]  /*0a50*/  STG.E desc[UR8][R16.64], R21 ;  /* 0x0000001510007986 */ /* 0x0001e2000c101908 */
[C---:B--2---:R-:W-:Y:S01]  /*0a60*/  FMUL R23, R0.reuse, R26 ;  /* 0x0000001a00177220 */ /* 0x044fe20000400000 */
[----:B---3--:R-:W-:-:S03]  /*0a70*/  FMUL R25, R0, R24 ;  /* 0x0000001800197220 */ /* 0x008fc60000400000 */
[C---:B------:R-:W-:Y:S01]  /*0a80*/  FFMA R23, R2.reuse, R7, R23 ;  /* 0x0000000702177223 */ /* 0x040fe20000000017 */
[----:B------:R-:W-:-:S03]  /*0a90*/  FFMA R22, R2, R26, R25 ;  /* 0x0000001a02167223 */ /* 0x000fc60000000019 */
[----:B------:R-:W-:Y:S01]  /*0aa0*/  FFMA R18, R0, R19, R23 ;  /* 0x0000001300127223 */ /* 0x000fe20000000017 */
[----:B------:R-:W-:Y:S01]  /*0ab0*/  FFMA R19, R4, R21, R9 ;  /* 0x0000001504137223 */ /* 0x000fe20000000009 */
[----:B------:R-:W-:Y:S02]  /*0ac0*/  FFMA R22, R0, R7, R22 ;  /* 0x0000000700167223 */ /* 0x000fe40000000016 */
[C---:B------:R-:W-:Y:S02]  /*0ad0*/  FFMA R9, R5.reuse, R21, R18 ;  /* 0x0000001505097223 */ /* 0x040fe40000000012 */
[----:B------:R0:W-:Y:S01]  /*0ae0*/  STG.E desc[UR8][R16.64+0x4], R19 ;  /* 0x0000041310007986 */ /* 0x0001e2000c101908 */
[-C--:B------:R-:W-:Y:S01]  /*0af0*/  FFMA R22, R5, R19.reuse, R22 ;  /* 0x0000001305167223 */ /* 0x080fe20000000016 */
[----:B------:R-:W-:-:S04]  /*0b00*/  FFMA R9, R4, R19, R9 ;  /* 0x0000001304097223 */ /* 0x000fc80000000009 */
[----:B------:R-:W-:Y:S01]  /*0b10*/  FFMA R15, R4, R9, R22 ;  /* 0x00000009040f7223 */ /* 0x000fe20000000016 */
[----:B------:R0:W-:Y:S04]  /*0b20*/  STG.E desc[UR8][R16.64+0x8], R9 ;  /* 0x0000080910007986 */ /* 0x0001e8000c101908 */
[----:B------:R0:W-:Y:S02]  /*0b30*/  STG.E desc[UR8][R16.64+0xc], R15 ;  /* 0x00000c0f10007986 */ /* 0x0001e4000c101908 */
.L_x_15:
[----:B------:R-:W-:Y:S05]  /*0b40*/  @!P1 EXIT ;  /* 0x000000000000994d */ /* 0x000fea0003800000 */
[----:B------:R-:W-:Y:S02]  /*0b50*/  ISETP.NE.AND P0, PT, R20, 0x1, PT ;  /* 0x000000011400780c */ /* 0x000fe40003f05270 */
[----:B------:R-:W-:-:S04]  /*0b60*/  LOP3.LUT R6, R6, 0x1, RZ, 0xc0, !PT ;  /* 0x0000000106067812 */ /* 0x000fc800078ec0ff */
[----:B------:R-:W-:-:S07]  /*0b70*/  ISETP.NE.U32.AND P1, PT, R6, 0x1, PT ;  /* 0x000000010600780c */ /* 0x000fce0003f25070 */
[----:B------:R-:W-:Y:S06]  /*0b80*/  @!P0 BRA `(.L_x_16) ;  /* 0x0000000000508947 */ /* 0x000fec0003800000 */
[----:B------:R-:W-:-:S05]  /*0b90*/  IMAD.WIDE R6, R8, 0x4, R12 ;  /* 0x0000000408067825 */ /* 0x000fca00078e020c */
[----:B0-----:R-:W2:Y:S04]  /*0ba0*/  LDG.E.CONSTANT R17, desc[UR8][R6.64] ;  /* 0x0000000806117981 */ /* 0x001ea8000c1e9900 */
[----:B------:R-:W3:Y:S01]  /*0bb0*/  LDG.E.CONSTANT R21, desc[UR8][R6.64+0x4] ;  /* 0x0000040806157981 */ /* 0x000ee2000c1e9900 */
[C---:B--2--5:R-:W-:Y:S01]  /*0bc0*/  FMUL R19, R0.reuse, R17 ;  /* 0x0000001100137220 */ /* 0x064fe20000400000 */
[----:B---3--:R-:W-:-:S03]  /*0bd0*/  FMUL R16, R0, R21 ;  /* 0x0000001500107220 */ /* 0x008fc60000400000 */
[C---:B------:R-:W-:Y:S01]  /*0be0*/  FFMA R19, R2.reuse, R24, R19 ;  /* 0x0000001802137223 */ /* 0x040fe20000000013 */
[----:B------:R-:W-:-:S03]  /*0bf0*/  FFMA R23, R2, R17, R16 ;  /* 0x0000001102177223 */ /* 0x000fc60000000010 */
[----:B------:R-:W-:Y:S01]  /*0c00*/  FFMA R16, R0, R26, R19 ;  /* 0x0000001a00107223 */ /* 0x000fe20000000013 */
[----:B------:R-:W-:Y:S01]  /*0c10*/  IMAD R19, R3, R14, R8 ;  /* 0x0000000e03137224 */ /* 0x000fe200078e0208 */
[----:B------:R-:W-:Y:S01]  /*0c20*/  IADD3 R8, PT, PT, R8, 0x2, RZ ;  /* 0x0000000208087810 */ /* 0x000fe20007ffe0ff */
[----:B------:R-:W-:Y:S01]  /*0c30*/  FFMA R18, R0, R24, R23 ;  /* 0x0000001800127223 */ /* 0x000fe20000000017 */
[----:B------:R-:W-:Y:S01]  /*0c40*/  FFMA R9, R5, R9, R16 ;  /* 0x0000000905097223 */ /* 0x000fe20000000010 */
[----:B------:R-:W-:Y:S01]  /*0c50*/  IMAD.WIDE R6, R19, 0x4, R10 ;  /* 0x0000000413067825 */ /* 0x000fe200078e020a */
[----:B------:R-:W-:-:S03]  /*0c60*/  MOV R26, R17 ;  /* 0x00000011001a7202 */ /* 0x000fc60000000f00 */
[-C--:B------:R-:W-:Y:S01]  /*0c70*/  FFMA R18, R5, R15.reuse, R18 ;  /* 0x0000000f05127223 */ /* 0x080fe20000000012 */
[----:B------:R-:W-:Y:S01]  /*0c80*/  FFMA R9, R4, R15, R9 ;  /* 0x0000000f04097223 */ /* 0x000fe20000000009 */
[----:B------:R-:W-:-:S03]  /*0c90*/  MOV R24, R21 ;  /* 0x0000001500187202 */ /* 0x000fc60000000f00 */
[----:B------:R-:W-:Y:S01]  /*0ca0*/  FFMA R15, R4, R9, R18 ;  /* 0x00000009040f7223 */ /* 0x000fe20000000012 */
[----:B------:R1:W-:Y:S04]  /*0cb0*/  STG.E desc[UR8][R6.64], R9 ;  /* 0x0000000906007986 */ /* 0x0003e8000c101908 */
[----:B------:R1:W-:Y:S02]  /*0cc0*/  STG.E desc[UR8][R6.64+0x4], R15 ;  /* 0x0000040f06007986 */ /* 0x0003e4000c101908 */
.L_x_16:
[----:B------:R-:W-:Y:S05]  /*0cd0*/  @P1 EXIT ;  /* 0x000000000000194d */ /* 0x000fea0003800000 */
[----:B------:R-:W-:-:S06]  /*0ce0*/  IMAD.WIDE R12, R8, 0x4, R12 ;  /* 0x00000004080c7825 */ /* 0x000fcc00078e020c */
[----:B------:R-:W1:Y:S01]  /*0cf0*/  LDG.E.CONSTANT R13, desc[UR8][R12.64] ;  /* 0x000000080c0d7981 */ /* 0x000e62000c1e9900 */
[----:B------:R-:W-:-:S04]  /*0d00*/  IMAD R3, R3, R14, R8 ;  /* 0x0000000e03037224 */ /* 0x000fc800078e0208 */
[----:B------:R-:W-:-:S04]  /*0d10*/  IMAD.WIDE R10, R3, 0x4, R10 ;  /* 0x00000004030a7825 */ /* 0x000fc800078e020a */
[----:B-1---5:R-:W-:-:S04]  /*0d20*/  FMUL R7, R0, R13 ;  /* 0x0000000d00077220 */ /* 0x022fc80000400000 */
[----:B------:R-:W-:-:S04]  /*0d30*/  FFMA R7, R2, R24, R7 ;  /* 0x0000001802077223 */ /* 0x000fc80000000007 */
[----:B------:R-:W-:-:S04]  /*0d40*/  FFMA R0, R0, R26, R7 ;  /* 0x0000001a00007223 */ /* 0x000fc80000000007 */
[----:B------:R-:W-:-:S04]  /*0d50*/  FFMA R5, R5, R9, R0 ;  /* 0x0000000905057223 */ /* 0x000fc80000000000 */
[----:B------:R-:W-:-:S05]  /*0d60*/  FFMA R5, R4, R15, R5 ;  /* 0x0000000f04057223 */ /* 0x000fca0000000005 */
[----:B------:R-:W-:Y:S01]  /*0d70*/  STG.E desc[UR8][R10.64], R5 ;  /* 0x000000050a007986 */ /* 0x000fe2000c101908 */
[----:B------:R-:W-:Y:S05]  /*0d80*/  EXIT ;  /* 0x000000000000794d */ /* 0x000fea0003800000 */
.L_x_17:
        /* <DEDUP_REMOVED lines=15> */
.L_x_19:


//--------------------- .nv.shared.reserved.0     --------------------------
	.section	.nv.shared.reserved.0,"aw",@nobits
	.weak		__nv_reservedSMEM_offset_0_alias
	.size		__nv_reservedSMEM_offset_0_alias, 0, 64
	.other		__nv_reservedSMEM_offset_0_alias,@"STO_CUDA_RESERVED_SHARED STV_DEFAULT"
__nv_reservedSMEM_offset_0_alias:
	.zero		0
	.zero		64


//--------------------- .nv.constant0.highpass2_many_series_one_param_f32 --------------------------
	.section	.nv.constant0.highpass2_many_series_one_param_f32,"a",@progbits
	.sectionflags	@""
	.align	4
.nv.constant0.highpass2_many_series_one_param_f32:
	.zero		952


//--------------------- .nv.constant0.highpass2_batch_f32 --------------------------
	.section	.nv.constant0.highpass2_batch_f32,"a",@progbits
	.sectionflags	@""
	.align	4
.nv.constant0.highpass2_batch_f32:
	.zero		968


//--------------------- SYMBOLS --------------------------

	.type		.nv.reservedSmem.offset0,@object
	.size		.nv.reservedSmem.offset0,0x4
